def matmul_kernel(
    a_ptr,
    b_ptr,
    c_ptr,
    M,
    N,
    K,
    stride_am,
    stride_ak,
    stride_bk,
    stride_bn,
    stride_cm,
    stride_cn,
    BLOCK_M: tl.constexpr,
    BLOCK_N: tl.constexpr,
    BLOCK_K: tl.constexpr,
    GROUP_M: tl.constexpr,
):
    pid = tl.program_id(axis=0)
    num_pid_m = tl.cdiv(M, BLOCK_M)
    num_pid_n = tl.cdiv(N, BLOCK_N)
    num_pid_in_group = GROUP_M * num_pid_n
    group_id = pid // num_pid_in_group
    first_pid_m = group_id * GROUP_M
    group_size_m = min(num_pid_m - first_pid_m, GROUP_M)
    pid_m = first_pid_m + ((pid % num_pid_in_group) % group_size_m)
    pid_n = (pid % num_pid_in_group) // group_size_m

    offs_am = (pid_m * BLOCK_M + tl.arange(0, BLOCK_M)) % M
    offs_bn = (pid_n * BLOCK_N + tl.arange(0, BLOCK_N)) % N
    offs_k = tl.arange(0, BLOCK_K)
    a_ptrs = a_ptr + offs_am[:, None] * stride_am + offs_k[None, :] * stride_ak
    b_ptrs = b_ptr + offs_k[:, None] * stride_bk + offs_bn[None, :] * stride_bn

    acc = tl.zeros((BLOCK_M, BLOCK_N), dtype=tl.float32)
    for kk in range(0, tl.cdiv(K, BLOCK_K)):
        a = tl.load(a_ptrs, mask=offs_k[None, :] < K - kk * BLOCK_K, other=0.0)
        b = tl.load(b_ptrs, mask=offs_k[:, None] < K - kk * BLOCK_K, other=0.0)
        acc = tl.dot(a, b, acc)
        a_ptrs += BLOCK_K * stride_ak
        b_ptrs += BLOCK_K * stride_bk

    c = acc.to(c_ptr.dtype.element_ty)
    offs_cm = pid_m * BLOCK_M + tl.arange(0, BLOCK_M)
    offs_cn = pid_n * BLOCK_N + tl.arange(0, BLOCK_N)
    c_ptrs = c_ptr + offs_cm[:, None] * stride_cm + offs_cn[None, :] * stride_cn
    mask = (offs_cm[:, None] < M) & (offs_cn[None, :] < N)
    tl.store(c_ptrs, c, mask=mask)

# config = {"BLOCK_K": 64, "BLOCK_M": 64, "BLOCK_N": 64, "GROUP_M": 8, "arch": "sm_80", "dtype": "fp16", "num_ctas": 1, "num_stages": 2, "num_warps": 2}
# arch = sm_80


// ===== COMPILED SASS (sm_80) =====

	.target	sm_80

	.elftype	@"ET_EXEC"


//--------------------- .note.nv.tkinfo           --------------------------
	.section	.note.nv.tkinfo,"",@"SHT_NOTE"
	.sectionflags	@"SHF_NOTE_NV_TKINFO"
	.tkinfo
        /*0018*/ 	.word	0x00000002
        /*0030*/ 	.string	""
        /*0030*/ 	.string	"ptxas"
        /*0030*/ 	.string	"Cuda compilation tools, release 13.0, V13.0.88"
        /*0030*/ 	.string	"Build cuda_13.0.r13.0/compiler.36424714_0"
        /*0030*/ 	.string	"-v  -suppress-debug-info  -lineinfo  -arch sm_80 "



//--------------------- .note.nv.cuinfo           --------------------------
	.section	.note.nv.cuinfo,"",@"SHT_NOTE"
	.sectionflags	@"SHF_NOTE_NV_CUINFO"
        /*0018*/ 	.short	0x0002
        /*001a*/ 	.short	0x0050
        /*001c*/ 	.short	0x0082
	.zero		2


//--------------------- .nv.info                  --------------------------
	.section	.nv.info,"",@"SHT_CUDA_INFO"
	.align	4


	//----- nvinfo : EIATTR_REGCOUNT
	.align		4
        /*0000*/ 	.byte	0x04, 0x2f
        /*0002*/ 	.short	(.L_1 - .L_0)
	.align		4
.L_0:
        /*0004*/ 	.word	index@(matmul_kernel)
        /*0008*/ 	.word	0x000000ff


	//----- nvinfo : EIATTR_FRAME_SIZE
	.align		4
.L_1:
        /*000c*/ 	.byte	0x04, 0x11
        /*000e*/ 	.short	(.L_3 - .L_2)
	.align		4
.L_2:
        /*0010*/ 	.word	index@(matmul_kernel)
        /*0014*/ 	.word	0x000001c8


	//----- nvinfo : EIATTR_MIN_STACK_SIZE
	.align		4
.L_3:
        /*0018*/ 	.byte	0x04, 0x12
        /*001a*/ 	.short	(.L_5 - .L_4)
	.align		4
.L_4:
        /*001c*/ 	.word	index@(matmul_kernel)
        /*0020*/ 	.word	0x000001c8
.L_5:


//--------------------- .nv.info.matmul_kernel    --------------------------
	.section	.nv.info.matmul_kernel,"",@"SHT_CUDA_INFO"
	.sectionflags	@""
	.align	4


	//----- nvinfo : EIATTR_CUDA_API_VERSION
	.align		4
        /*0000*/ 	.byte	0x04, 0x37
        /*0002*/ 	.short	(.L_7 - .L_6)
.L_6:
        /*0004*/ 	.word	0x00000082


	//----- nvinfo : EIATTR_SW2861232_WAR
	.align		4
.L_7:
        /*0008*/ 	.byte	0x01, 0x35
	.zero		2


	//----- nvinfo : EIATTR_PARAM_CBANK
	.align		4
        /*000c*/ 	.byte	0x04, 0x0a
        /*000e*/ 	.short	(.L_9 - .L_8)
	.align		4
.L_8:
        /*0010*/ 	.word	index@(.nv.constant0.matmul_kernel)
        /*0014*/ 	.short	0x0160
        /*0016*/ 	.short	0x0050


	//----- nvinfo : EIATTR_CBANK_PARAM_SIZE
	.align		4
.L_9:
        /*0018*/ 	.byte	0x03, 0x19
        /*001a*/ 	.short	0x0050


	//----- nvinfo : EIATTR_KPARAM_INFO
	.align		4
        /*001c*/ 	.byte	0x04, 0x17
        /*001e*/ 	.short	(.L_11 - .L_10)
.L_10:
        /*0020*/ 	.word	0x00000000
        /*0024*/ 	.short	0x000d
        /*0026*/ 	.short	0x0048
        /*0028*/ 	.byte	0x00, 0xf4, 0x21, 0x00


	//----- nvinfo : EIATTR_KPARAM_INFO
	.align		4
.L_11:
        /*002c*/ 	.byte	0x04, 0x17
        /*002e*/ 	.short	(.L_13 - .L_12)
.L_12:
        /*0030*/ 	.word	0x00000000
        /*0034*/ 	.short	0x000c
        /*0036*/ 	.short	0x0040
        /*0038*/ 	.byte	0x00, 0xf4, 0x21, 0x00


	//----- nvinfo : EIATTR_KPARAM_INFO
	.align		4
.L_13:
        /*003c*/ 	.byte	0x04, 0x17
        /*003e*/ 	.short	(.L_15 - .L_14)
.L_14:
        /*0040*/ 	.word	0x00000000
        /*0044*/ 	.short	0x000b
        /*0046*/ 	.short	0x0038
        /*0048*/ 	.byte	0x00, 0xf0, 0x11, 0x00


	//----- nvinfo : EIATTR_KPARAM_INFO
	.align		4
.L_15:
        /*004c*/ 	.byte	0x04, 0x17
        /*004e*/ 	.short	(.L_17 - .L_16)
.L_16:
        /*0050*/ 	.word	0x00000000
        /*0054*/ 	.short	0x000a
        /*0056*/ 	.short	0x0034
        /*0058*/ 	.byte	0x00, 0xf0, 0x11, 0x00


	//----- nvinfo : EIATTR_KPARAM_INFO
	.align		4
.L_17:
        /*005c*/ 	.byte	0x04, 0x17
        /*005e*/ 	.short	(.L_19 - .L_18)
.L_18:
        /*0060*/ 	.word	0x00000000
        /*0064*/ 	.short	0x0009
        /*0066*/ 	.short	0x0030
        /*0068*/ 	.byte	0x00, 0xf0, 0x11, 0x00


	//----- nvinfo : EIATTR_KPARAM_INFO
	.align		4
.L_19:
        /*006c*/ 	.byte	0x04, 0x17
        /*006e*/ 	.short	(.L_21 - .L_20)
.L_20:
        /*0070*/ 	.word	0x00000000
        /*0074*/ 	.short	0x0008
        /*0076*/ 	.short	0x002c
        /*0078*/ 	.byte	0x00, 0xf0, 0x11, 0x00


	//----- nvinfo : EIATTR_KPARAM_INFO
	.align		4
.L_21:
        /*007c*/ 	.byte	0x04, 0x17
        /*007e*/ 	.short	(.L_23 - .L_22)
.L_22:
        /*0080*/ 	.word	0x00000000
        /*0084*/ 	.short	0x0007
        /*0086*/ 	.short	0x0028
        /*0088*/ 	.byte	0x00, 0xf0, 0x11, 0x00


	//----- nvinfo : EIATTR_KPARAM_INFO
	.align		4
.L_23:
        /*008c*/ 	.byte	0x04, 0x17
        /*008e*/ 	.short	(.L_25 - .L_24)
.L_24:
        /*0090*/ 	.word	0x00000000
        /*0094*/ 	.short	0x0006
        /*0096*/ 	.short	0x0024
        /*0098*/ 	.byte	0x00, 0xf0, 0x11, 0x00


	//----- nvinfo : EIATTR_KPARAM_INFO
	.align		4
.L_25:
        /*009c*/ 	.byte	0x04, 0x17
        /*009e*/ 	.short	(.L_27 - .L_26)
.L_26:
        /*00a0*/ 	.word	0x00000000
        /*00a4*/ 	.short	0x0005
        /*00a6*/ 	.short	0x0020
        /*00a8*/ 	.byte	0x00, 0xf0, 0x11, 0x00


	//----- nvinfo : EIATTR_KPARAM_INFO
	.align		4
.L_27:
        /*00ac*/ 	.byte	0x04, 0x17
        /*00ae*/ 	.short	(.L_29 - .L_28)
.L_28:
        /*00b0*/ 	.word	0x00000000
        /*00b4*/ 	.short	0x0004
        /*00b6*/ 	.short	0x001c
        /*00b8*/ 	.byte	0x00, 0xf0, 0x11, 0x00


	//----- nvinfo : EIATTR_KPARAM_INFO
	.align		4
.L_29:
        /*00bc*/ 	.byte	0x04, 0x17
        /*00be*/ 	.short	(.L_31 - .L_30)
.L_30:
        /*00c0*/ 	.word	0x00000000
        /*00c4*/ 	.short	0x0003
        /*00c6*/ 	.short	0x0018
        /*00c8*/ 	.byte	0x00, 0xf0, 0x11, 0x00


	//----- nvinfo : EIATTR_KPARAM_INFO
	.align		4
.L_31:
        /*00cc*/ 	.byte	0x04, 0x17
        /*00ce*/ 	.short	(.L_33 - .L_32)
.L_32:
        /*00d0*/ 	.word	0x00000000
        /*00d4*/ 	.short	0x0002
        /*00d6*/ 	.short	0x0010
        /*00d8*/ 	.byte	0x00, 0xf4, 0x21, 0x00


	//----- nvinfo : EIATTR_KPARAM_INFO
	.align		4
.L_33:
        /*00dc*/ 	.byte	0x04, 0x17
        /*00de*/ 	.short	(.L_35 - .L_34)
.L_34:
        /*00e0*/ 	.word	0x00000000
        /*00e4*/ 	.short	0x0001
        /*00e6*/ 	.short	0x0008
        /*00e8*/ 	.byte	0x00, 0xf4, 0x21, 0x00


	//----- nvinfo : EIATTR_KPARAM_INFO
	.align		4
.L_35:
        /*00ec*/ 	.byte	0x04, 0x17
        /*00ee*/ 	.short	(.L_37 - .L_36)
.L_36:
        /*00f0*/ 	.word	0x00000000
        /*00f4*/ 	.short	0x0000
        /*00f6*/ 	.short	0x0000
        /*00f8*/ 	.byte	0x00, 0xf4, 0x21, 0x00


	//----- nvinfo : EIATTR_MAXREG_COUNT
	.align		4
.L_37:
        /*00fc*/ 	.byte	0x03, 0x1b
        /*00fe*/ 	.short	0x00ff


	//----- nvinfo : EIATTR_NUM_BARRIERS
	.align		4
        /*0100*/ 	.byte	0x02, 0x4c
        /*0102*/ 	.byte	0x01
	.zero		1


	//----- nvinfo : EIATTR_ANNOTATIONS
	.align		4
        /*0104*/ 	.byte	0x04, 0x55
        /*0106*/ 	.short	(.L_39 - .L_38)


	//   ....[0]....
.L_38:
        /*0108*/ 	.word	0x00000001
        /*010c*/ 	.byte	0x30, 0x05, 0x00, 0x00, 0x01, 0x00, 0x00, 0x00, 0x60, 0x05, 0x00, 0x00, 0x01, 0x00, 0x00, 0x00
        /* <DEDUP_REMOVED lines=126> */
        /*08fc*/ 	.byte	0x00, 0xba, 0x00, 0x00


	//----- nvinfo : EIATTR_MERCURY_ISA_VERSION
	.align		4
.L_39:
        /*0900*/ 	.byte	0x03, 0x5f
        /*0902*/ 	.short	0x0000


	//----- nvinfo : EIATTR_EXIT_INSTR_OFFSETS
	.align		4
        /*0904*/ 	.byte	0x04, 0x1c
        /*0906*/ 	.short	(.L_41 - .L_40)


	//   ....[0]....
.L_40:
        /*0908*/ 	.word	0x0000bd30


	//   ....[1]....
        /*090c*/ 	.word	0x0000bd60


	//----- nvinfo : EIATTR_REQNTID
	.align		4
.L_41:
        /*0910*/ 	.byte	0x04, 0x10
        /*0912*/ 	.short	(.L_43 - .L_42)
.L_42:
        /*0914*/ 	.word	0x00000040
        /*0918*/ 	.word	0x00000001
        /*091c*/ 	.word	0x00000001
.L_43:


//--------------------- .nv.callgraph             --------------------------
	.section	.nv.callgraph,"",@"SHT_CUDA_CALLGRAPH"
	.align	4
	.sectionentsize	8
	.align		4
        /*0000*/ 	.word	0x00000000
	.align		4
        /*0004*/ 	.word	0xffffffff
	.align		4
        /*0008*/ 	.word	0x00000000
	.align		4
        /*000c*/ 	.word	0xfffffffe
	.align		4
        /*0010*/ 	.word	0x00000000
	.align		4
        /*0014*/ 	.word	0xfffffffd
	.align		4
        /*0018*/ 	.word	0x00000000
	.align		4
        /*001c*/ 	.word	0xfffffffc


//--------------------- .nv.rel.action            --------------------------
	.section	.nv.rel.action,"",@"SHT_CUDA_RELOCINFO"
	.align	8
	.sectionentsize	8
        /*0000*/ 	.byte	0x73, 0x00, 0x00, 0x00, 0x00, 0x00, 0x00, 0x00, 0x00, 0x00, 0x00, 0x11, 0x25, 0x00, 0x05, 0x36


//--------------------- .nv.constant0.matmul_kernel --------------------------
	.section	.nv.constant0.matmul_kernel,"a",@progbits
	.sectionflags	@""
	.align	4
.nv.constant0.matmul_kernel:
	.zero		432


//--------------------- .text.matmul_kernel       --------------------------
	.section	.text.matmul_kernel,"ax",@progbits
	.sectioninfo	@"SHI_REGISTERS=255"
	.align	128
        .global         matmul_kernel
        .type           matmul_kernel,@function
        .size           matmul_kernel,(.L_x_5 - matmul_kernel)
        .other          matmul_kernel,@"STO_CUDA_ENTRY STV_DEFAULT"
matmul_kernel:
.text.matmul_kernel:
[----:B------:R-:W-:-:S03]  /*0000*/  IMAD.MOV.U32 R1, RZ, RZ, c[0x0][0x28] ;  /* 0x00000a00ff017624 */ /* 0x000fc600078e00ff */
[----:B------:R-:W-:Y:S01]  /*0010*/  IMAD.MOV.U32 R6, RZ, RZ, 0x3f ;  /* 0x0000003fff067424 */ /* 0x000fe200078e00ff */
[----:B------:R-:W0:Y:S01]  /*0020*/  S2R R5, SR_CTAID.X ;  /* 0x0000000000057919 */ /* 0x000e220000002500 */
[----:B------:R-:W-:Y:S01]  /*0030*/  IADD3 R1, R1, -0x1c8, RZ ;  /* 0xfffffe3801017810 */ /* 0x000fe20007ffe0ff */
[----:B------:R-:W-:Y:S02]  /*0040*/  ULDC.64 UR4, c[0x0][0x118] ;  /* 0x0000460000047ab9 */ /* 0x000fe40000000a00 */
[----:B------:R-:W-:Y:S01]  /*0050*/  IADD3 R0, R6, c[0x0][0x17c], RZ ;  /* 0x00005f0006007a10 */ /* 0x000fe20007ffe0ff */
[----:B------:R-:W1:Y:S03]  /*0060*/  S2R R30, SR_TID.X ;  /* 0x00000000001e7919 */ /* 0x000e660000002100 */
[----:B------:R-:W-:-:S04]  /*0070*/  SHF.R.S32.HI R3, RZ, 0x1f, R0 ;  /* 0x0000001fff037819 */ /* 0x000fc80000011400 */
[----:B------:R-:W-:-:S04]  /*0080*/  LEA.HI R3, R3, R0, RZ, 0x6 ;  /* 0x0000000003037211 */ /* 0x000fc800078f30ff */
[----:B------:R-:W-:-:S05]  /*0090*/  SHF.R.S32.HI R3, RZ, 0x6, R3 ;  /* 0x00000006ff037819 */ /* 0x000fca0000011403 */
[----:B------:R-:W-:Y:S01]  /*00a0*/  IMAD.SHL.U32 R4, R3, 0x8, RZ ;  /* 0x0000000803047824 */ /* 0x000fe200078e00ff */
[----:B0-----:R-:W-:-:S04]  /*00b0*/  IABS R10, R5 ;  /* 0x00000005000a7213 */ /* 0x001fc80000000000 */
[-C--:B------:R-:W-:Y:S02]  /*00c0*/  IABS R7, R4.reuse ;  /* 0x0000000400077213 */ /* 0x080fe40000000000 */
[----:B------:R-:W-:Y:S02]  /*00d0*/  IABS R11, R4 ;  /* 0x00000004000b7213 */ /* 0x000fe40000000000 */
[----:B------:R-:W0:Y:S01]  /*00e0*/  I2F.RP R0, R7 ;  /* 0x0000000700007306 */ /* 0x000e220000209400 */
[----:B-1----:R-:W-:-:S07]  /*00f0*/  LOP3.LUT R28, R30, 0x3f, RZ, 0xc0, !PT ;  /* 0x0000003f1e1c7812 */ /* 0x002fce00078ec0ff */
[----:B0-----:R-:W0:Y:S02]  /*0100*/  MUFU.RCP R0, R0 ;  /* 0x0000000000007308 */ /* 0x001e240000001000 */
[----:B0-----:R-:W-:Y:S01]  /*0110*/  IADD3 R2, R0, 0xffffffe, RZ ;  /* 0x0ffffffe00027810 */ /* 0x001fe20007ffe0ff */
[----:B------:R-:W-:-:S05]  /*0120*/  IMAD.MOV R0, RZ, RZ, -R11 ;  /* 0x000000ffff007224 */ /* 0x000fca00078e0a0b */
[----:B------:R0:W1:Y:S02]  /*0130*/  F2I.FTZ.U32.TRUNC.NTZ R3, R2 ;  /* 0x0000000200037305 */ /* 0x000064000021f000 */
[----:B0-----:R-:W-:Y:S02]  /*0140*/  IMAD.MOV.U32 R2, RZ, RZ, RZ ;  /* 0x000000ffff027224 */ /* 0x001fe400078e00ff */
[----:B-1----:R-:W-:-:S04]  /*0150*/  IMAD.MOV R8, RZ, RZ, -R3 ;  /* 0x000000ffff087224 */ /* 0x002fc800078e0a03 */
[----:B------:R-:W-:Y:S02]  /*0160*/  IMAD R9, R8, R7, RZ ;  /* 0x0000000708097224 */ /* 0x000fe400078e02ff */
[----:B------:R-:W-:Y:S02]  /*0170*/  IMAD.MOV.U32 R8, RZ, RZ, R10 ;  /* 0x000000ffff087224 */ /* 0x000fe400078e000a */
[----:B------:R-:W-:-:S06]  /*0180*/  IMAD.HI.U32 R3, R3, R9, R2 ;  /* 0x0000000903037227 */ /* 0x000fcc00078e0002 */
[----:B------:R-:W-:-:S04]  /*0190*/  IMAD.HI.U32 R3, R3, R8, RZ ;  /* 0x0000000803037227 */ /* 0x000fc800078e00ff */
[----:B------:R-:W-:-:S05]  /*01a0*/  IMAD R0, R3, R0, R8 ;  /* 0x0000000003007224 */ /* 0x000fca00078e0208 */
[----:B------:R-:W-:-:S13]  /*01b0*/  ISETP.GT.U32.AND P1, PT, R7, R0, PT ;  /* 0x000000000700720c */ /* 0x000fda0003f24070 */
[----:B------:R-:W-:Y:S01]  /*01c0*/  @!P1 IMAD.IADD R0, R0, 0x1, -R7 ;  /* 0x0000000100009824 */ /* 0x000fe200078e0a07 */
[----:B------:R-:W-:Y:S02]  /*01d0*/  @!P1 IADD3 R3, R3, 0x1, RZ ;  /* 0x0000000103039810 */ /* 0x000fe40007ffe0ff */
[----:B------:R-:W-:Y:S02]  /*01e0*/  ISETP.NE.AND P1, PT, R4, RZ, PT ;  /* 0x000000ff0400720c */ /* 0x000fe40003f25270 */
[----:B------:R-:W-:Y:S02]  /*01f0*/  ISETP.GE.U32.AND P0, PT, R0, R7, PT ;  /* 0x000000070000720c */ /* 0x000fe40003f06070 */
[----:B------:R-:W-:-:S04]  /*0200*/  LOP3.LUT R0, R5, R4, RZ, 0x3c, !PT ;  /* 0x0000000405007212 */ /* 0x000fc800078e3cff */
[----:B------:R-:W-:Y:S02]  /*0210*/  ISETP.GE.AND P2, PT, R0, RZ, PT ;  /* 0x000000ff0000720c */ /* 0x000fe40003f46270 */
[----:B------:R-:W-:-:S05]  /*0220*/  IADD3 R0, R6, c[0x0][0x178], RZ ;  /* 0x00005e0006007a10 */ /* 0x000fca0007ffe0ff */
[----:B------:R-:W-:-:S05]  /*0230*/  @P0 IADD3 R3, R3, 0x1, RZ ;  /* 0x0000000103030810 */ /* 0x000fca0007ffe0ff */
[----:B------:R-:W-:Y:S01]  /*0240*/  IMAD.MOV.U32 R2, RZ, RZ, R3 ;  /* 0x000000ffff027224 */ /* 0x000fe200078e0003 */
[----:B------:R-:W-:-:S03]  /*0250*/  SHF.R.S32.HI R3, RZ, 0x1f, R0 ;  /* 0x0000001fff037819 */ /* 0x000fc60000011400 */
[----:B------:R-:W-:Y:S01]  /*0260*/  @!P2 IMAD.MOV R2, RZ, RZ, -R2 ;  /* 0x000000ffff02a224 */ /* 0x000fe200078e0a02 */
[----:B------:R-:W-:Y:S02]  /*0270*/  @!P1 LOP3.LUT R2, RZ, R4, RZ, 0x33, !PT ;  /* 0x00000004ff029212 */ /* 0x000fe400078e33ff */
[----:B------:R-:W-:-:S03]  /*0280*/  LEA.HI R3, R3, R0, RZ, 0x6 ;  /* 0x0000000003037211 */ /* 0x000fc600078f30ff */
[----:B------:R-:W-:Y:S02]  /*0290*/  IMAD.SHL.U32 R6, R2, 0x8, RZ ;  /* 0x0000000802067824 */ /* 0x000fe400078e00ff */
[----:B------:R-:W-:-:S03]  /*02a0*/  IMAD.MOV R2, RZ, RZ, -R2 ;  /* 0x000000ffff027224 */ /* 0x000fc600078e0a02 */
[----:B------:R-:W-:Y:S01]  /*02b0*/  LEA.HI.SX32 R3, R3, -R6, 0x1a ;  /* 0x8000000603037211 */ /* 0x000fe200078fd2ff */
[----:B------:R-:W-:-:S03]  /*02c0*/  IMAD R4, R4, R2, R5 ;  /* 0x0000000204047224 */ /* 0x000fc600078e0205 */
[----:B------:R-:W-:Y:S02]  /*02d0*/  IMNMX R11, R3, 0x8, PT ;  /* 0x00000008030b7817 */ /* 0x000fe40003800200 */
[----:B------:R-:W-:Y:S02]  /*02e0*/  IABS R9, R4 ;  /* 0x0000000400097213 */ /* 0x000fe40000000000 */
[----:B------:R-:W-:-:S04]  /*02f0*/  IABS R7, R11 ;  /* 0x0000000b00077213 */ /* 0x000fc80000000000 */
[----:B------:R-:W0:Y:S08]  /*0300*/  I2F.RP R0, R7 ;  /* 0x0000000700007306 */ /* 0x000e300000209400 */
[----:B0-----:R-:W0:Y:S02]  /*0310*/  MUFU.RCP R0, R0 ;  /* 0x0000000000007308 */ /* 0x001e240000001000 */
[----:B0-----:R-:W-:-:S06]  /*0320*/  IADD3 R3, R0, 0xffffffe, RZ ;  /* 0x0ffffffe00037810 */ /* 0x001fcc0007ffe0ff */
[----:B------:R-:W0:Y:S02]  /*0330*/  F2I.FTZ.U32.TRUNC.NTZ R3, R3 ;  /* 0x0000000300037305 */ /* 0x000e24000021f000 */
[----:B0-----:R-:W-:-:S04]  /*0340*/  IMAD.MOV R8, RZ, RZ, -R3 ;  /* 0x000000ffff087224 */ /* 0x001fc800078e0a03 */
[----:B------:R-:W-:Y:S01]  /*0350*/  IMAD.MOV.U32 R2, RZ, RZ, R8 ;  /* 0x000000ffff027224 */ /* 0x000fe200078e0008 */
[----:B------:R-:W-:-:S03]  /*0360*/  IABS R8, R11 ;  /* 0x0000000b00087213 */ /* 0x000fc60000000000 */
[----:B------:R-:W-:Y:S02]  /*0370*/  IMAD R5, R2, R7, RZ ;  /* 0x0000000702057224 */ /* 0x000fe400078e02ff */
[----:B------:R-:W-:Y:S02]  /*0380*/  IMAD.MOV.U32 R2, RZ, RZ, RZ ;  /* 0x000000ffff027224 */ /* 0x000fe400078e00ff */
[----:B------:R-:W-:Y:S02]  /*0390*/  IMAD.MOV R0, RZ, RZ, -R8 ;  /* 0x000000ffff007224 */ /* 0x000fe400078e0a08 */
[----:B------:R-:W-:-:S04]  /*03a0*/  IMAD.HI.U32 R2, R3, R5, R2 ;  /* 0x0000000503027227 */ /* 0x000fc800078e0002 */
[----:B------:R-:W-:Y:S02]  /*03b0*/  IMAD.MOV.U32 R8, RZ, RZ, c[0x0][0x180] ;  /* 0x00006000ff087624 */ /* 0x000fe400078e00ff */
[----:B------:R-:W-:-:S03]  /*03c0*/  IMAD.HI.U32 R2, R2, R9, RZ ;  /* 0x0000000902027227 */ /* 0x000fc600078e00ff */
[----:B------:R-:W-:Y:S01]  /*03d0*/  IADD3 R8, R8, 0x3f, RZ ;  /* 0x0000003f08087810 */ /* 0x000fe20007ffe0ff */
[----:B------:R-:W-:Y:S02]  /*03e0*/  IMAD R0, R2, R0, R9 ;  /* 0x0000000002007224 */ /* 0x000fe400078e0209 */
[----:B------:R-:W-:-:S03]  /*03f0*/  IMAD.MOV.U32 R3, RZ, RZ, c[0x0][0x180] ;  /* 0x00006000ff037624 */ /* 0x000fc600078e00ff */
[----:B------:R-:W-:-:S13]  /*0400*/  ISETP.GT.U32.AND P1, PT, R7, R0, PT ;  /* 0x000000000700720c */ /* 0x000fda0003f24070 */
[----:B------:R-:W-:Y:S01]  /*0410*/  @!P1 IMAD.IADD R0, R0, 0x1, -R7 ;  /* 0x0000000100009824 */ /* 0x000fe200078e0a07 */
[----:B------:R-:W-:Y:S02]  /*0420*/  @!P1 IADD3 R2, R2, 0x1, RZ ;  /* 0x0000000102029810 */ /* 0x000fe40007ffe0ff */
[----:B------:R-:W-:Y:S02]  /*0430*/  ISETP.NE.AND P1, PT, R11, RZ, PT ;  /* 0x000000ff0b00720c */ /* 0x000fe40003f25270 */
[----:B------:R-:W-:Y:S02]  /*0440*/  ISETP.GE.U32.AND P0, PT, R0, R7, PT ;  /* 0x000000070000720c */ /* 0x000fe40003f06070 */
[----:B------:R-:W-:-:S04]  /*0450*/  LOP3.LUT R0, R4, R11, RZ, 0x3c, !PT ;  /* 0x0000000b04007212 */ /* 0x000fc800078e3cff */
[----:B------:R-:W-:-:S07]  /*0460*/  ISETP.GE.AND P2, PT, R0, RZ, PT ;  /* 0x000000ff0000720c */ /* 0x000fce0003f46270 */
[----:B------:R-:W-:Y:S02]  /*0470*/  @P0 IADD3 R2, R2, 0x1, RZ ;  /* 0x0000000102020810 */ /* 0x000fe40007ffe0ff */
[----:B------:R-:W-:-:S04]  /*0480*/  ISETP.GT.AND P0, PT, R8, 0x3f, PT ;  /* 0x0000003f0800780c */ /* 0x000fc80003f04270 */
[----:B------:R-:W-:Y:S01]  /*0490*/  @!P2 IMAD.MOV R2, RZ, RZ, -R2 ;  /* 0x000000ffff02a224 */ /* 0x000fe200078e0a02 */
[----:B------:R-:W-:-:S05]  /*04a0*/  @!P1 LOP3.LUT R2, RZ, R11, RZ, 0x33, !PT ;  /* 0x0000000bff029212 */ /* 0x000fca00078e33ff */
[----:B------:R-:W-:-:S04]  /*04b0*/  IMAD.MOV R0, RZ, RZ, -R2 ;  /* 0x000000ffff007224 */ /* 0x000fc800078e0a02 */
[----:B------:R-:W-:Y:S02]  /*04c0*/  IMAD R0, R11, R0, R4 ;  /* 0x000000000b007224 */ /* 0x000fe400078e0204 */
[----:B------:R-:W-:Y:S02]  /*04d0*/  IMAD.SHL.U32 R4, R2, 0x40, RZ ;  /* 0x0000004002047824 */ /* 0x000fe400078e00ff */
[----:B------:R-:W-:-:S03]  /*04e0*/  IMAD.IADD R0, R6, 0x1, R0 ;  /* 0x0000000106007824 */ /* 0x000fc600078e0200 */
[----:B------:R-:W-:Y:S01]  /*04f0*/  IADD3 R24, R4, 0x1, RZ ;  /* 0x0000000104187810 */ /* 0x000fe20007ffe0ff */
[----:B------:R-:W-:Y:S01]  /*0500*/  IMAD R36, R0, 0x40, R28 ;  /* 0x0000004000247824 */ /* 0x000fe200078e021c */
[C---:B------:R-:W-:Y:S02]  /*0510*/  IADD3 R26, R4.reuse, 0x2, RZ ;  /* 0x00000002041a7810 */ /* 0x040fe40007ffe0ff */
[C---:B------:R-:W-:Y:S01]  /*0520*/  IADD3 R32, R4.reuse, 0x3, RZ ;  /* 0x0000000304207810 */ /* 0x040fe20007ffe0ff */
[----:B------:R0:W-:Y:S01]  /*0530*/  STL [R1+0x160], R24 ;  /* 0x0001601801007387 */ /* 0x0001e20000100800 */
[C---:B------:R-:W-:Y:S02]  /*0540*/  IADD3 R34, R4.reuse, 0x4, RZ ;  /* 0x0000000404227810 */ /* 0x040fe40007ffe0ff */
[C---:B------:R-:W-:Y:S01]  /*0550*/  IADD3 R38, R4.reuse, 0x5, RZ ;  /* 0x0000000504267810 */ /* 0x040fe20007ffe0ff */
[----:B------:R0:W-:Y:S01]  /*0560*/  STL [R1+0x15c], R26 ;  /* 0x00015c1a01007387 */ /* 0x0001e20000100800 */
[----:B------:R-:W-:-:S02]  /*0570*/  IADD3 R40, R4, 0x6, RZ ;  /* 0x0000000604287810 */ /* 0x000fc40007ffe0ff */
[C---:B------:R-:W-:Y:S01]  /*0580*/  IADD3 R42, R4.reuse, 0x7, RZ ;  /* 0x00000007042a7810 */ /* 0x040fe20007ffe0ff */
[----:B------:R0:W-:Y:S01]  /*0590*/  STL [R1+0x158], R32 ;  /* 0x0001582001007387 */ /* 0x0001e20000100800 */
        /* <DEDUP_REMOVED lines=82> */
[----:B------:R-:W-:Y:S01]  /*0ac0*/  IADD3 R156, R4, 0x3f, RZ ;  /* 0x0000003f049c7810 */ /* 0x000fe20007ffe0ff */
[----:B------:R0:W-:Y:S04]  /*0ad0*/  STL [R1+0xec], R98 ;  /* 0x0000ec6201007387 */ /* 0x0001e80000100800 */
        /* <DEDUP_REMOVED lines=32> */
[----:B------:R0:W-:Y:S01]  /*0ce0*/  STL [R1+0x68], R36 ;  /* 0x0000682401007387 */ /* 0x0001e20000100800 */
[----:B------:R-:W-:Y:S05]  /*0cf0*/  @P0 BRA `(.L_x_0) ;  /* 0x0000013000000947 */ /* 0x000fea0003800000 */
[----:B------:R-:W-:Y:S01]  /*0d00*/  IMAD.SHL.U32 R0, R30, 0x20, RZ ;  /* 0x000000201e007824 */ /* 0x000fe200078e00ff */
[----:B------:R-:W-:Y:S01]  /*0d10*/  CS2R R72, SRZ ;  /* 0x0000000000487805 */ /* 0x000fe2000001ff00 */
[----:B------:R-:W-:Y:S01]  /*0d20*/  CS2R R74, SRZ ;  /* 0x00000000004a7805 */ /* 0x000fe2000001ff00 */
[----:B------:R-:W-:Y:S01]  /*0d30*/  CS2R R20, SRZ ;  /* 0x0000000000147805 */ /* 0x000fe2000001ff00 */
[----:B------:R-:W-:Y:S01]  /*0d40*/  CS2R R22, SRZ ;  /* 0x0000000000167805 */ /* 0x000fe2000001ff00 */
[----:B------:R1:W-:Y:S01]  /*0d50*/  STL [R1+0x168], R0 ;  /* 0x0001680001007387 */ /* 0x0003e20000100800 */
[----:B------:R-:W-:Y:S01]  /*0d60*/  CS2R R140, SRZ ;  /* 0x00000000008c7805 */ /* 0x000fe2000001ff00 */
        /* <DEDUP_REMOVED lines=11> */
[----:B------:R-:W-:Y:S05]  /*0e20*/  BRA `(.L_x_1) ;  /* 0x000092e000007947 */ /* 0x000fea0003800000 */
.L_x_0:
[----:B------:R-:W-:Y:S02]  /*0e30*/  IABS R0, c[0x0][0x17c] ;  /* 0x00005f0000007a13 */ /* 0x000fe40000000000 */
[----:B------:R-:W-:-:S02]  /*0e40*/  IABS R6, c[0x0][0x178] ;  /* 0x00005e0000067a13 */ /* 0x000fc40000000000 */
[----:B------:R-:W1:Y:S01]  /*0e50*/  I2F.RP R5, R0 ;  /* 0x0000000000057306 */ /* 0x000e620000209400 */
[----:B------:R-:W-:Y:S02]  /*0e60*/  IABS R14, R156 ;  /* 0x0000009c000e7213 */ /* 0x000fe40000000000 */
[----:B------:R-:W-:Y:S02]  /*0e70*/  IABS R16, R153 ;  /* 0x0000009900107213 */ /* 0x000fe40000000000 */
[----:B------:R-:W-:Y:S02]  /*0e80*/  IABS R17, R151 ;  /* 0x0000009700117213 */ /* 0x000fe40000000000 */
[----:B------:R-:W-:Y:S01]  /*0e90*/  IABS R21, R149 ;  /* 0x0000009500157213 */ /* 0x000fe20000000000 */
[----:B------:R-:W2:Y:S01]  /*0ea0*/  I2F.RP R2, R6 ;  /* 0x0000000600027306 */ /* 0x000ea20000209400 */
[----:B------:R-:W-:Y:S02]  /*0eb0*/  IABS R27, R146 ;  /* 0x00000092001b7213 */ /* 0x000fe40000000000 */
[----:B------:R-:W-:-:S02]  /*0ec0*/  IABS R33, R145 ;  /* 0x0000009100217213 */ /* 0x000fc40000000000 */
[----:B------:R-:W-:Y:S02]  /*0ed0*/  IABS R39, R136 ;  /* 0x0000008800277213 */ /* 0x000fe40000000000 */
[----:B------:R-:W-:Y:S01]  /*0ee0*/  IABS R43, R132 ;  /* 0x00000084002b7213 */ /* 0x000fe20000000000 */
[----:B-1----:R-:W1:Y:S01]  /*0ef0*/  MUFU.RCP R5, R5 ;  /* 0x0000000500057308 */ /* 0x002e620000001000 */
[----:B------:R-:W-:Y:S02]  /*0f00*/  IABS R49, R126 ;  /* 0x0000007e00317213 */ /* 0x000fe40000000000 */
[----:B------:R-:W-:Y:S02]  /*0f10*/  IABS R53, R122 ;  /* 0x0000007a00357213 */ /* 0x000fe40000000000 */
[----:B------:R-:W-:Y:S02]  /*0f20*/  IABS R59, R116 ;  /* 0x00000074003b7213 */ /* 0x000fe40000000000 */
[----:B------:R-:W-:Y:S01]  /*0f30*/  IABS R63, R112 ;  /* 0x00000070003f7213 */ /* 0x000fe20000000000 */
[----:B--2---:R-:W2:Y:S01]  /*0f40*/  MUFU.RCP R2, R2 ;  /* 0x0000000200027308 */ /* 0x004ea20000001000 */
[----:B------:R-:W-:-:S02]  /*0f50*/  IABS R69, R102 ;  /* 0x0000006600457213 */ /* 0x000fc40000000000 */
[----:B------:R-:W-:Y:S02]  /*0f60*/  IABS R73, R98 ;  /* 0x0000006200497213 */ /* 0x000fe40000000000 */
[----:B------:R-:W-:Y:S02]  /*0f70*/  IABS R79, R92 ;  /* 0x0000005c004f7213 */ /* 0x000fe40000000000 */
[----:B------:R-:W-:Y:S02]  /*0f80*/  IABS R83, R88 ;  /* 0x0000005800537213 */ /* 0x000fe40000000000 */
[----:B-1----:R-:W-:Y:S02]  /*0f90*/  IADD3 R12, R5, 0xffffffe, RZ ;  /* 0x0ffffffe050c7810 */ /* 0x002fe40007ffe0ff */
[----:B------:R-:W-:Y:S02]  /*0fa0*/  IABS R89, R82 ;  /* 0x0000005200597213 */ /* 0x000fe40000000000 */
[----:B------:R1:W3:Y:S01]  /*0fb0*/  F2I.FTZ.U32.TRUNC.NTZ R13, R12 ;  /* 0x0000000c000d7305 */ /* 0x0002e2000021f000 */
[----:B------:R-:W-:-:S02]  /*0fc0*/  IABS R93, R78 ;  /* 0x0000004e005d7213 */ /* 0x000fc40000000000 */
[----:B--2---:R-:W-:Y:S02]  /*0fd0*/  IADD3 R10, R2, 0xffffffe, RZ ;  /* 0x0ffffffe020a7810 */ /* 0x004fe40007ffe0ff */
[----:B------:R-:W-:Y:S02]  /*0fe0*/  IABS R99, R68 ;  /* 0x0000004400637213 */ /* 0x000fe40000000000 */
[----:B------:R-:W-:Y:S01]  /*0ff0*/  IABS R103, R60 ;  /* 0x0000003c00677213 */ /* 0x000fe20000000000 */
[----:B------:R2:W4:Y:S01]  /*1000*/  F2I.FTZ.U32.TRUNC.NTZ R11, R10 ;  /* 0x0000000a000b7305 */ /* 0x000522000021f000 */
[----:B-1----:R-:W-:Y:S01]  /*1010*/  IMAD.MOV.U32 R12, RZ, RZ, RZ ;  /* 0x000000ffff0c7224 */ /* 0x002fe200078e00ff */
[----:B------:R-:W-:Y:S02]  /*1020*/  IABS R117, R54 ;  /* 0x0000003600757213 */ /* 0x000fe40000000000 */
[----:B------:R-:W-:Y:S02]  /*1030*/  IABS R121, R50 ;  /* 0x0000003200797213 */ /* 0x000fe40000000000 */
[----:B------:R-:W-:Y:S01]  /*1040*/  IABS R127, R44 ;  /* 0x0000002c007f7213 */ /* 0x000fe20000000000 */
[----:B---3--:R-:W-:Y:S01]  /*1050*/  IMAD.MOV R9, RZ, RZ, -R13 ;  /* 0x000000ffff097224 */ /* 0x008fe200078e0a0d */
[----:B------:R-:W-:Y:S01]  /*1060*/  IABS R15, R154 ;  /* 0x0000009a000f7213 */ /* 0x000fe20000000000 */
[----:B--2---:R-:W-:Y:S01]  /*1070*/  IMAD.MOV.U32 R10, RZ, RZ, RZ ;  /* 0x000000ffff0a7224 */ /* 0x004fe200078e00ff */
[----:B------:R-:W-:Y:S01]  /*1080*/  IABS R131, R40 ;  /* 0x0000002800837213 */ /* 0x000fe20000000000 */
[----:B------:R-:W-:Y:S01]  /*1090*/  IMAD R9, R9, R0, RZ ;  /* 0x0000000009097224 */ /* 0x000fe200078e02ff */
[----:B------:R-:W-:-:S02]  /*10a0*/  IABS R143, R4 ;  /* 0x00000004008f7213 */ /* 0x000fc40000000000 */
[----:B------:R-:W-:Y:S01]  /*10b0*/  IABS R23, R148 ;  /* 0x0000009400177213 */ /* 0x000fe20000000000 */
[----:B------:R-:W-:Y:S01]  /*10c0*/  IMAD.HI.U32 R9, R13, R9, R12 ;  /* 0x000000090d097227 */ /* 0x000fe200078e000c */
[----:B------:R-:W-:Y:S02]  /*10d0*/  IABS R12, R155 ;  /* 0x0000009b000c7213 */ /* 0x000fe40000000000 */
[----:B------:R-:W-:Y:S01]  /*10e0*/  IABS R19, R150 ;  /* 0x0000009600137213 */ /* 0x000fe20000000000 */
[----:B----4-:R-:W-:Y:S01]  /*10f0*/  IMAD.MOV R5, RZ, RZ, -R11 ;  /* 0x000000ffff057224 */ /* 0x010fe200078e0a0b */
[----:B------:R-:W-:Y:S01]  /*1100*/  IABS R25, R147 ;  /* 0x0000009300197213 */ /* 0x000fe20000000000 */
[----:B------:R-:W-:Y:S01]  /*1110*/  IMAD.HI.U32 R2, R9, R14, RZ ;  /* 0x0000000e09027227 */ /* 0x000fe200078e00ff */
[----:B------:R-:W-:Y:S02]  /*1120*/  IABS R31, R113 ;  /* 0x00000071001f7213 */ /* 0x000fe40000000000 */
[----:B------:R-:W-:Y:S01]  /*1130*/  IABS R35, R144 ;  /* 0x0000009000237213 */ /* 0x000fe20000000000 */
[----:B------:R-:W-:Y:S01]  /*1140*/  IMAD R5, R5, R6, RZ ;  /* 0x0000000605057224 */ /* 0x000fe200078e02ff */
[----:B------:R-:W-:Y:S01]  /*1150*/  IABS R37, R138 ;  /* 0x0000008a00257213 */ /* 0x000fe20000000000 */
[----:B------:R-:W-:Y:S01]  /*1160*/  IMAD.HI.U32 R7, R9, R12, RZ ;  /* 0x0000000c09077227 */ /* 0x000fe200078e00ff */
[----:B------:R-:W-:-:S02]  /*1170*/  IABS R41, R134 ;  /* 0x0000008600297213 */ /* 0x000fc40000000000 */
[----:B------:R-:W-:Y:S01]  /*1180*/  IABS R45, R130 ;  /* 0x00000082002d7213 */ /* 0x000fe20000000000 */
[----:B------:R-:W-:Y:S01]  /*1190*/  IMAD.MOV R13, RZ, RZ, -R2 ;  /* 0x000000ffff0d7224 */ /* 0x000fe200078e0a02 */
[----:B------:R-:W-:Y:S01]  /*11a0*/  IABS R47, R128 ;  /* 0x00000080002f7213 */ /* 0x000fe20000000000 */
[----:B------:R-:W-:Y:S01]  /*11b0*/  IMAD.HI.U32 R2, R11, R5, R10 ;  /* 0x000000050b027227 */ /* 0x000fe200078e000a */
[----:B------:R-:W-:Y:S02]  /*11c0*/  IABS R51, R124 ;  /* 0x0000007c00337213 */ /* 0x000fe40000000000 */
[----:B------:R-:W-:Y:S01]  /*11d0*/  IABS R55, R120 ;  /* 0x0000007800377213 */ /* 0x000fe20000000000 */
[C---:B------:R-:W-:Y:S01]  /*11e0*/  IMAD.HI.U32 R11, R9.reuse, R16, RZ ;  /* 0x00000010090b7227 */ /* 0x040fe200078e00ff */
[----:B------:R-:W-:Y:S02]  /*11f0*/  IABS R57, R118 ;  /* 0x0000007600397213 */ /* 0x000fe40000000000 */
[----:B------:R-:W-:Y:S01]  /*1200*/  IABS R61, R114 ;  /* 0x00000072003d7213 */ /* 0x000fe20000000000 */
[----:B------:R-:W-:Y:S01]  /*1210*/  IMAD.MOV R7, RZ, RZ, -R7 ;  /* 0x000000ffff077224 */ /* 0x000fe200078e0a07 */
[----:B------:R-:W-:Y:S01]  /*1220*/  IABS R65, R106 ;  /* 0x0000006a00417213 */ /* 0x000fe20000000000 */
[C---:B------:R-:W-:Y:S01]  /*1230*/  IMAD R5, R0.reuse, R13, R14 ;  /* 0x0000000d00057224 */ /* 0x040fe200078e020e */
[----:B------:R-:W-:Y:S01]  /*1240*/  IABS R14, R152 ;  /* 0x00000098000e7213 */ /* 0x000fe20000000000 */
[----:B------:R-:W-:Y:S01]  /*1250*/  IMAD.MOV R13, RZ, RZ, -R11 ;  /* 0x000000ffff0d7224 */ /* 0x000fe200078e0a0b */
[----:B------:R-:W-:Y:S01]  /*1260*/  IABS R67, R104 ;  /* 0x0000006800437213 */ /* 0x000fe20000000000 */
[C---:B------:R-:W-:Y:S01]  /*1270*/  IMAD R7, R0.reuse, R7, R12 ;  /* 0x0000000700077224 */ /* 0x040fe200078e020c */
[----:B------:R-:W-:Y:S01]  /*1280*/  ISETP.GT.U32.AND P1, PT, R0, R5, PT ;  /* 0x000000050000720c */ /* 0x000fe20003f24070 */
[----:B------:R-:W-:Y:S01]  /*1290*/  IMAD.HI.U32 R12, R9, R17, RZ ;  /* 0x00000011090c7227 */ /* 0x000fe200078e00ff */
[----:B------:R-:W-:-:S02]  /*12a0*/  IABS R71, R100 ;  /* 0x0000006400477213 */ /* 0x000fc40000000000 */
[C---:B------:R-:W-:Y:S01]  /*12b0*/  ISETP.GT.U32.AND P0, PT, R0.reuse, R7, PT ;  /* 0x000000070000720c */ /* 0x040fe20003f04070 */
[C---:B------:R-:W-:Y:S01]  /*12c0*/  IMAD R13, R0.reuse, R13, R16 ;  /* 0x0000000d000d7224 */ /* 0x040fe200078e0210 */
[----:B------:R-:W-:Y:S01]  /*12d0*/  IABS R75, R96 ;  /* 0x00000060004b7213 */ /* 0x000fe20000000000 */
[----:B------:R-:W-:Y:S01]  /*12e0*/  IMAD.MOV R16, RZ, RZ, -R12 ;  /* 0x000000ffff107224 */ /* 0x000fe200078e0a0c */
[----:B------:R-:W-:Y:S01]  /*12f0*/  IABS R77, R94 ;  /* 0x0000005e004d7213 */ /* 0x000fe20000000000 */
[C---:B------:R-:W-:Y:S01]  /*1300*/  IMAD.HI.U32 R12, R9.reuse, R21, RZ ;  /* 0x00000015090c7227 */ /* 0x040fe200078e00ff */
[C---:B------:R-:W-:Y:S02]  /*1310*/  ISETP.GT.U32.AND P5, PT, R0.reuse, R13, PT ;  /* 0x0000000d0000720c */ /* 0x040fe40003fa4070 */
[----:B------:R-:W-:Y:S01]  /*1320*/  IABS R81, R90 ;  /* 0x0000005a00517213 */ /* 0x000fe20000000000 */
[----:B------:R-:W-:Y:S01]  /*1330*/  IMAD.MOV R12, RZ, RZ, -R12 ;  /* 0x000000ffff0c7224 */ /* 0x000fe200078e0a0c */
[----:B------:R-:W-:Y:S01]  /*1340*/  IABS R85, R86 ;  /* 0x0000005600557213 */ /* 0x000fe20000000000 */
[C---:B------:R-:W-:Y:S01]  /*1350*/  IMAD R17, R0.reuse, R16, R17 ;  /* 0x0000001000117224 */ /* 0x040fe200078e0211 */
[----:B------:R-:W-:Y:S01]  /*1360*/  IABS R87, R84 ;  /* 0x0000005400577213 */ /* 0x000fe20000000000 */
[C---:B------:R-:W-:Y:S01]  /*1370*/  IMAD R21, R0.reuse, R12, R21 ;  /* 0x0000000c00157224 */ /* 0x040fe200078e0215 */
[----:B------:R-:W-:Y:S01]  /*1380*/  IABS R91, R80 ;  /* 0x00000050005b7213 */ /* 0x000fe20000000000 */
[----:B------:R-:W-:Y:S01]  /*1390*/  IMAD.HI.U32 R12, R9, R27, RZ ;  /* 0x0000001b090c7227 */ /* 0x000fe200078e00ff */
[----:B------:R-:W-:-:S02]  /*13a0*/  ISETP.GT.U32.AND P6, PT, R0, R17, PT ;  /* 0x000000110000720c */ /* 0x000fc40003fc4070 */
[----:B------:R-:W-:Y:S01]  /*13b0*/  IABS R95, R76 ;  /* 0x0000004c005f7213 */ /* 0x000fe20000000000 */
[----:B------:R-:W-:Y:S01]  /*13c0*/  IMAD.MOV R16, RZ, RZ, -R12 ;  /* 0x000000ffff107224 */ /* 0x000fe200078e0a0c */
        /* <DEDUP_REMOVED lines=8> */
[----:B------:R-:W-:Y:S01]  /*1450*/  IMAD R33, R0, R12, R33 ;  /* 0x0000000c00217224 */ /* 0x000fe200078e0221 */
[----:B------:R-:W-:Y:S01]  /*1460*/  IABS R123, R48 ;  /* 0x00000030007b7213 */ /* 0x000fe20000000000 */
[----:B------:R-:W-:Y:S01]  /*1470*/  IMAD.HI.U32 R12, R9, R39, RZ ;  /* 0x00000027090c7227 */ /* 0x000fe200078e00ff */
[----:B------:R-:W-:-:S02]  /*1480*/  IABS R125, R46 ;  /* 0x0000002e007d7213 */ /* 0x000fc40000000000 */
        /* <DEDUP_REMOVED lines=12> */
[----:B------:R-:W-:-:S04]  /*1550*/  IMAD.HI.U32 R12, R9, R49, RZ ;  /* 0x00000031090c7227 */ /* 0x000fc800078e00ff */
[----:B------:R-:W-:Y:S02]  /*1560*/  IMAD.MOV R16, RZ, RZ, -R12 ;  /* 0x000000ffff107224 */ /* 0x000fe400078e0a0c */
[----:B------:R-:W-:-:S04]  /*1570*/  IMAD.HI.U32 R12, R9, R53, RZ ;  /* 0x00000035090c7227 */ /* 0x000fc800078e00ff */
[----:B------:R-:W-:Y:S02]  /*1580*/  IMAD.MOV R12, RZ, RZ, -R12 ;  /* 0x000000ffff0c7224 */ /* 0x000fe400078e0a0c */
[C---:B------:R-:W-:Y:S02]  /*1590*/  IMAD R49, R0.reuse, R16, R49 ;  /* 0x0000001000317224 */ /* 0x040fe400078e0231 */
[----:B------:R-:W-:Y:S02]  /*15a0*/  IMAD R53, R0, R12, R53 ;  /* 0x0000000c00357224 */ /* 0x000fe400078e0235 */
        /* <DEDUP_REMOVED lines=34> */
[----:B------:R-:W-:-:S04]  /*17d0*/  IMAD.HI.U32 R10, R9, R15, RZ ;  /* 0x0000000f090a7227 */ /* 0x000fc800078e00ff */
[----:B------:R-:W-:Y:S02]  /*17e0*/  IMAD R121, R0, R12, R121 ;  /* 0x0000000c00797224 */ /* 0x000fe400078e0279 */
[----:B------:R-:W-:-:S04]  /*17f0*/  IMAD.HI.U32 R12, R9, R127, RZ ;  /* 0x0000007f090c7227 */ /* 0x000fc800078e00ff */
[----:B------:R-:W-:Y:S02]  /*1800*/  IMAD R117, R0, R16, R117 ;  /* 0x0000001000757224 */ /* 0x000fe400078e0275 */
[----:B------:R-:W-:Y:S02]  /*1810*/  IMAD.MOV R16, RZ, RZ, -R12 ;  /* 0x000000ffff107224 */ /* 0x000fe400078e0a0c */
[----:B------:R-:W-:Y:S02]  /*1820*/  IMAD.MOV R10, RZ, RZ, -R10 ;  /* 0x000000ffff0a7224 */ /* 0x000fe400078e0a0a */
[----:B------:R-:W-:-:S04]  /*1830*/  IMAD.HI.U32 R12, R9, R131, RZ ;  /* 0x00000083090c7227 */ /* 0x000fc800078e00ff */
[C---:B------:R-:W-:Y:S02]  /*1840*/  IMAD R11, R0.reuse, R10, R15 ;  /* 0x0000000a000b7224 */ /* 0x040fe400078e020f */
[----:B------:R-:W-:Y:S02]  /*1850*/  IMAD.MOV R12, RZ, RZ, -R12 ;  /* 0x000000ffff0c7224 */ /* 0x000fe400078e0a0c */
[----:B------:R-:W-:Y:S01]  /*1860*/  IMAD.HI.U32 R10, R9, R14, RZ ;  /* 0x0000000e090a7227 */ /* 0x000fe200078e00ff */
[----:B------:R-:W-:-:S03]  /*1870*/  ISETP.GT.U32.AND P4, PT, R0, R11, PT ;  /* 0x0000000b0000720c */ /* 0x000fc60003f84070 */
[----:B------:R-:W-:Y:S02]  /*1880*/  IMAD R131, R0, R12, R131 ;  /* 0x0000000c00837224 */ /* 0x000fe400078e0283 */
[----:B------:R-:W-:Y:S02]  /*1890*/  IMAD.MOV R15, RZ, RZ, -R10 ;  /* 0x000000ffff0f7224 */ /* 0x000fe400078e0a0a */
[----:B------:R-:W-:-:S04]  /*18a0*/  IMAD.HI.U32 R12, R9, R143, RZ ;  /* 0x0000008f090c7227 */ /* 0x000fc800078e00ff */
[C---:B------:R-:W-:Y:S02]  /*18b0*/  IMAD R15, R0.reuse, R15, R14 ;  /* 0x0000000f000f7224 */ /* 0x040fe400078e020e */
[----:B------:R-:W-:Y:S02]  /*18c0*/  IMAD.MOV R12, RZ, RZ, -R12 ;  /* 0x000000ffff0c7224 */ /* 0x000fe400078e0a0c */
[----:B------:R-:W-:Y:S01]  /*18d0*/  IMAD.HI.U32 R14, R9, R23, RZ ;  /* 0x00000017090e7227 */ /* 0x000fe200078e00ff */
[----:B------:R-:W-:-:S03]  /*18e0*/  ISETP.GT.U32.AND P3, PT, R0, R15, PT ;  /* 0x0000000f0000720c */ /* 0x000fc60003f64070 */
[----:B------:R-:W-:-:S04]  /*18f0*/  IMAD.HI.U32 R10, R9, R19, RZ ;  /* 0x00000013090a7227 */ /* 0x000fc800078e00ff */
[C---:B------:R-:W-:Y:S02]  /*1900*/  IMAD R143, R0.reuse, R12, R143 ;  /* 0x0000000c008f7224 */ /* 0x040fe400078e028f */
[----:B------:R-:W-:Y:S02]  /*1910*/  IMAD.MOV R14, RZ, RZ, -R14 ;  /* 0x000000ffff0e7224 */ /* 0x000fe400078e0a0e */
[----:B------:R-:W-:Y:S01]  /*1920*/  IMAD.MOV R10, RZ, RZ, -R10 ;  /* 0x000000ffff0a7224 */ /* 0x000fe200078e0a0a */
[C---:B------:R-:W-:Y:S01]  /*1930*/  ISETP.GT.U32.AND P2, PT, R0.reuse, R143, PT ;  /* 0x0000008f0000720c */ /* 0x040fe20003f44070 */
[C---:B------:R-:W-:Y:S02]  /*1940*/  IMAD R23, R0.reuse, R14, R23 ;  /* 0x0000000e00177224 */ /* 0x040fe400078e0217 */
[----:B------:R-:W-:Y:S02]  /*1950*/  IMAD R19, R0, R10, R19 ;  /* 0x0000000a00137224 */ /* 0x000fe400078e0213 */
[----:B------:R-:W-:-:S04]  /*1960*/  IMAD.HI.U32 R10, R9, R25, RZ ;  /* 0x00000019090a7227 */ /* 0x000fc800078e00ff */
[--C-:B------:R-:W-:Y:S01]  /*1970*/  @!P1 IMAD.IADD R5, R5, 0x1, -R0.reuse ;  /* 0x0000000105059824 */ /* 0x100fe200078e0a00 */
[C---:B------:R-:W-:Y:S01]  /*1980*/  ISETP.GT.U32.AND P1, PT, R0.reuse, R21, PT ;  /* 0x000000150000720c */ /* 0x040fe20003f24070 */
[----:B------:R-:W-:Y:S01]  /*1990*/  @!P0 IMAD.IADD R7, R7, 0x1, -R0 ;  /* 0x0000000107078824 */ /* 0x000fe200078e0a00 */
[----:B------:R-:W-:Y:S01]  /*19a0*/  ISETP.GT.U32.AND P0, PT, R0, R23, PT ;  /* 0x000000170000720c */ /* 0x000fe20003f04070 */
[----:B------:R-:W-:Y:S02]  /*19b0*/  IMAD.MOV R14, RZ, RZ, -R10 ;  /* 0x000000ffff0e7224 */ /* 0x000fe400078e0a0a */
[----:B------:R-:W-:-:S04]  /*19c0*/  IMAD.HI.U32 R10, R9, R31, RZ ;  /* 0x0000001f090a7227 */ /* 0x000fc800078e00ff */
[C---:B------:R-:W-:Y:S02]  /*19d0*/  IMAD R25, R0.reuse, R14, R25 ;  /* 0x0000000e00197224 */ /* 0x040fe400078e0219 */
[--C-:B------:R-:W-:Y:S01]  /*19e0*/  @!P5 IMAD.IADD R13, R13, 0x1, -R0.reuse ;  /* 0x000000010d0dd824 */ /* 0x100fe200078e0a00 */
[C---:B------:R-:W-:Y:S01]  /*19f0*/  ISETP.GT.U32.AND P5, PT, R0.reuse, R27, PT ;  /* 0x0000001b0000720c */ /* 0x040fe20003fa4070 */
[----:B------:R-:W-:Y:S01]  /*1a00*/  @!P2 IMAD.IADD R143, R143, 0x1, -R0 ;  /* 0x000000018f8fa824 */ /* 0x000fe200078e0a00 */
[C---:B------:R-:W-:Y:S01]  /*1a10*/  ISETP.GT.U32.AND P2, PT, R0.reuse, R19, PT ;  /* 0x000000130000720c */ /* 0x040fe20003f44070 */
[----:B------:R-:W-:Y:S02]  /*1a20*/  IMAD.MOV R10, RZ, RZ, -R10 ;  /* 0x000000ffff0a7224 */ /* 0x000fe400078e0a0a */
[--C-:B------:R-:W-:Y:S01]  /*1a30*/  @!P4 IMAD.IADD R11, R11, 0x1, -R0.reuse ;  /* 0x000000010b0bc824 */ /* 0x100fe200078e0a00 */
[C---:B------:R-:W-:Y:S01]  /*1a40*/  ISETP.GT.U32.AND P4, PT, R0.reuse, R25, PT ;  /* 0x000000190000720c */ /* 0x040fe20003f84070 */
[----:B------:R-:W-:Y:S01]  /*1a50*/  @!P1 IMAD.IADD R21, R21, 0x1, -R0 ;  /* 0x0000000115159824 */ /* 0x000fe200078e0a00 */
[C---:B------:R-:W-:Y:S01]  /*1a60*/  ISETP.GT.U32.AND P1, PT, R0.reuse, R7, PT ;  /* 0x000000070000720c */ /* 0x040fe20003f24070 */
[----:B------:R-:W-:-:S02]  /*1a70*/  IMAD R31, R0, R10, R31 ;  /* 0x0000000a001f7224 */ /* 0x000fc400078e021f */
[--C-:B------:R-:W-:Y:S01]  /*1a80*/  @!P0 IMAD.IADD R23, R23, 0x1, -R0.reuse ;  /* 0x0000000117178824 */ /* 0x100fe200078e0a00 */
[C---:B------:R-:W-:Y:S01]  /*1a90*/  ISETP.GT.U32.AND P0, PT, R0.reuse, R11, PT ;  /* 0x0000000b0000720c */ /* 0x040fe20003f04070 */
[----:B------:R-:W-:Y:S01]  /*1aa0*/  @!P3 IMAD.IADD R15, R15, 0x1, -R0 ;  /* 0x000000010f0fb824 */ /* 0x000fe200078e0a00 */
[----:B------:R-:W-:Y:S01]  /*1ab0*/  ISETP.GT.U32.AND P3, PT, R0, R31, PT ;  /* 0x0000001f0000720c */ /* 0x000fe20003f64070 */
[----:B------:R-:W-:-:S04]  /*1ac0*/  IMAD.HI.U32 R14, R9, R35, RZ ;  /* 0x00000023090e7227 */ /* 0x000fc800078e00ff */
[----:B------:R-:W-:Y:S01]  /*1ad0*/  @!P5 IMAD.IADD R27, R27, 0x1, -R0 ;  /* 0x000000011b1bd824 */ /* 0x000fe200078e0a00 */
[C---:B------:R-:W-:Y:S01]  /*1ae0*/  ISETP.GT.U32.AND P5, PT, R0.reuse, R15, PT ;  /* 0x0000000f0000720c */ /* 0x040fe20003fa4070 */
[----:B------:R-:W-:Y:S02]  /*1af0*/  IMAD.MOV R14, RZ, RZ, -R14 ;  /* 0x000000ffff0e7224 */ /* 0x000fe400078e0a0e */
[----:B------:R-:W-:Y:S01]  /*1b00*/  @!P2 IMAD.IADD R19, R19, 0x1, -R0 ;  /* 0x000000011313a824 */ /* 0x000fe200078e0a00 */
[----:B------:R-:W-:Y:S01]  /*1b10*/  ISETP.GT.U32.AND P2, PT, R0, R5, PT ;  /* 0x000000050000720c */ /* 0x000fe20003f44070 */
[----:B------:R-:W-:-:S04]  /*1b20*/  IMAD.HI.U32 R10, R9, R37, RZ ;  /* 0x00000025090a7227 */ /* 0x000fc800078e00ff */
[--C-:B------:R-:W-:Y:S01]  /*1b30*/  @!P4 IMAD.IADD R25, R25, 0x1, -R0.reuse ;  /* 0x000000011919c824 */ /* 0x100fe200078e0a00 */
[C---:B------:R-:W-:Y:S01]  /*1b40*/  ISETP.GT.U32.AND P4, PT, R0.reuse, R13, PT ;  /* 0x0000000d0000720c */ /* 0x040fe20003f84070 */
[C---:B------:R-:W-:Y:S02]  /*1b50*/  IMAD R35, R0.reuse, R14, R35 ;  /* 0x0000000e00237224 */ /* 0x040fe400078e0223 */
[----:B------:R-:W-:Y:S01]  /*1b60*/  @!P1 IMAD.IADD R7, R7, 0x1, -R0 ;  /* 0x0000000107079824 */ /* 0x000fe200078e0a00 */
[C---:B------:R-:W-:Y:S01]  /*1b70*/  ISETP.GT.U32.AND P1, PT, R0.reuse, R21, PT ;  /* 0x000000150000720c */ /* 0x040fe20003f24070 */
[----:B------:R-:W-:Y:S02]  /*1b80*/  IMAD.MOV R14, RZ, RZ, -R10 ;  /* 0x000000ffff0e7224 */ /* 0x000fe400078e0a0a */
[--C-:B------:R-:W-:Y:S01]  /*1b90*/  @!P6 IMAD.IADD R17, R17, 0x1, -R0.reuse ;  /* 0x000000011111e824 */ /* 0x100fe200078e0a00 */
[C---:B------:R-:W-:Y:S01]  /*1ba0*/  ISETP.GT.U32.AND P6, PT, R0.reuse, R143, PT ;  /* 0x0000008f0000720c */ /* 0x040fe20003fc4070 */
[----:B------:R-:W-:Y:S01]  /*1bb0*/  @!P0 IMAD.IADD R11, R11, 0x1, -R0 ;  /* 0x000000010b0b8824 */ /* 0x000fe200078e0a00 */
[----:B------:R-:W-:Y:S01]  /*1bc0*/  ISETP.GT.U32.AND P0, PT, R0, R23, PT ;  /* 0x000000170000720c */ /* 0x000fe20003f04070 */
[----:B------:R-:W-:-:S04]  /*1bd0*/  IMAD.HI.U32 R10, R9, R41, RZ ;  /* 0x00000029090a7227 */ /* 0x000fc800078e00ff */
[C---:B------:R-:W-:Y:S02]  /*1be0*/  IMAD R37, R0.reuse, R14, R37 ;  /* 0x0000000e00257224 */ /* 0x040fe400078e0225 */
[----:B------:R-:W-:Y:S01]  /*1bf0*/  @!P3 IMAD.IADD R31, R31, 0x1, -R0 ;  /* 0x000000011f1fb824 */ /* 0x000fe200078e0a00 */
[----:B------:R-:W-:Y:S01]  /*1c00*/  ISETP.GT.U32.AND P3, PT, R0, R17, PT ;  /* 0x000000110000720c */ /* 0x000fe20003f64070 */
[----:B------:R-:W-:-:S04]  /*1c10*/  IMAD.HI.U32 R14, R9, R45, RZ ;  /* 0x0000002d090e7227 */ /* 0x000fc800078e00ff */
[----:B------:R-:W-:Y:S02]  /*1c20*/  IMAD.MOV R10, RZ, RZ, -R10 ;  /* 0x000000ffff0a7224 */ /* 0x000fe400078e0a0a */
[----:B------:R-:W-:Y:S01]  /*1c30*/  @!P5 IMAD.IADD R15, R15, 0x1, -R0 ;  /* 0x000000010f0fd824 */ /* 0x000fe200078e0a00 */
[C---:B------:R-:W-:Y:S01]  /*1c40*/  ISETP.GT.U32.AND P5, PT, R0.reuse, R27, PT ;  /* 0x0000001b0000720c */ /* 0x040fe20003fa4070 */
[----:B------:R-:W-:Y:S02]  /*1c50*/  IMAD.MOV R14, RZ, RZ, -R14 ;  /* 0x000000ffff0e7224 */ /* 0x000fe400078e0a0e */
[C---:B------:R-:W-:Y:S02]  /*1c60*/  IMAD R41, R0.reuse, R10, R41 ;  /* 0x0000000a00297224 */ /* 0x040fe400078e0229 */
        /* <DEDUP_REMOVED lines=9> */
[----:B------:R-:W-:Y:S01]  /*1d00*/  @!P0 IMAD.IADD R23, R23, 0x1, -R0 ;  /* 0x0000000117178824 */ /* 0x000fe200078e0a00 */
[----:B------:R-:W-:Y:S01]  /*1d10*/  ISETP.GT.U32.AND P0, PT, R0, R39, PT ;  /* 0x000000270000720c */ /* 0x000fe20003f04070 */
[----:B------:R-:W-:-:S04]  /*1d20*/  IMAD.HI.U32 R10, R9, R51, RZ ;  /* 0x00000033090a7227 */ /* 0x000fc800078e00ff */
[C---:B------:R-:W-:Y:S02]  /*1d30*/  IMAD R47, R0.reuse, R14, R47 ;  /* 0x0000000e002f7224 */ /* 0x040fe400078e022f */
[--C-:B------:R-:W-:Y:S01]  /*1d40*/  @!P6 IMAD.IADD R143, R143, 0x1, -R0.reuse ;  /* 0x000000018f8fe824 */ /* 0x100fe200078e0a00 */
[C---:B------:R-:W-:Y:S01]  /*1d50*/  ISETP.GT.U32.AND P6, PT, R0.reuse, R31, PT ;  /* 0x0000001f0000720c */ /* 0x040fe20003fc4070 */
        /* <DEDUP_REMOVED lines=18> */
[C---:B------:R-:W-:Y:S01]  /*1e80*/  ISETP.GT.U32.AND P0, PT, R0.reuse, R53, PT ;  /* 0x000000350000720c */ /* 0x040fe20003f04070 */
[----:B------:R-:W-:-:S02]  /*1e90*/  IMAD R57, R0, R14, R57 ;  /* 0x0000000e00397224 */ /* 0x000fc400078e0239 */
[--C-:B------:R-:W-:Y:S01]  /*1ea0*/  @!P6 IMAD.IADD R31, R31, 0x1, -R0.reuse ;  /* 0x000000011f1fe824 */ /* 0x100fe200078e0a00 */
[C---:B------:R-:W-:Y:S01]  /*1eb0*/  ISETP.GT.U32.AND P6, PT, R0.reuse, R45, PT ;  /* 0x0000002d0000720c */ /* 0x040fe20003fc4070 */
        /* <DEDUP_REMOVED lines=10> */
[----:B------:R-:W-:Y:S01]  /*1f60*/  @!P0 IMAD.IADD R53, R53, 0x1, -R0 ;  /* 0x0000000135358824 */ /* 0x000fe200078e0a00 */
[----:B------:R-:W-:Y:S01]  /*1f70*/  ISETP.GT.U32.AND P0, PT, R0, R41, PT ;  /* 0x000000290000720c */ /* 0x000fe20003f04070 */
[----:B------:R-:W-:-:S04]  /*1f80*/  IMAD.HI.U32 R10, R9, R61, RZ ;  /* 0x0000003d090a7227 */ /* 0x000fc800078e00ff */
[--C-:B------:R-:W-:Y:S01]  /*1f90*/  @!P6 IMAD.IADD R45, R45, 0x1, -R0.reuse ;  /* 0x000000012d2de824 */ /* 0x100fe200078e0a00 */
[C---:B------:R-:W-:Y:S01]  /*1fa0*/  ISETP.GT.U32.AND P6, PT, R0.reuse, R33, PT ;  /* 0x000000210000720c */ /* 0x040fe20003fc4070 */
[----:B------:R-:W-:Y:S01]  /*1fb0*/  @!P3 IMAD.IADD R47, R47, 0x1, -R0 ;  /* 0x000000012f2fb824 */ /* 0x000fe200078e0a00 */
[----:B------:R-:W-:Y:S01]  /*1fc0*/  ISETP.GT.U32.AND P3, PT, R0, R35, PT ;  /* 0x000000230000720c */ /* 0x000fe20003f64070 */
[----:B------:R-:W-:-:S04]  /*1fd0*/  IMAD.HI.U32 R14, R9, R65, RZ ;  /* 0x00000041090e7227 */ /* 0x000fc800078e00ff */
[----:B------:R-:W-:Y:S02]  /*1fe0*/  IMAD.MOV R10, RZ, RZ, -R10 ;  /* 0x000000ffff0a7224 */ /* 0x000fe400078e0a0a */
[--C-:B------:R-:W-:Y:S01]  /*1ff0*/  @!P5 IMAD.IADD R57, R57, 0x1, -R0.reuse ;  /* 0x000000013939d824 */ /* 0x100fe200078e0a00 */
[C---:B------:R-:W-:Y:S01]  /*2000*/  ISETP.GT.U32.AND P5, PT, R0.reuse, R45, PT ;  /* 0x0000002d0000720c */ /* 0x040fe20003fa4070 */
        /* <DEDUP_REMOVED lines=11> */
[----:B------:R-:W-:Y:S01]  /*20c0*/  ISETP.GT.U32.AND P0, PT, R0, R53, PT ;  /* 0x000000350000720c */ /* 0x000fe20003f04070 */
[----:B------:R-:W-:Y:S02]  /*20d0*/  IMAD.MOV R14, RZ, RZ, -R10 ;  /* 0x000000ffff0e7224 */ /* 0x000fe400078e0a0a */
[----:B------:R-:W-:-:S04]  /*20e0*/  IMAD.HI.U32 R10, R9, R71, RZ ;  /* 0x00000047090a7227 */ /* 0x000fc800078e00ff */
[----:B------:R-:W-:Y:S01]  /*20f0*/  @!P3 IMAD.IADD R35, R35, 0x1, -R0 ;  /* 0x000000012323b824 */ /* 0x000fe200078e0a00 */
[C---:B------:R-:W-:Y:S01]  /*2100*/  ISETP.GT.U32.AND P3, PT, R0.reuse, R47, PT ;  /* 0x0000002f0000720c */ /* 0x040fe20003f64070 */
[----:B------:R-:W-:Y:S02]  /*2110*/  IMAD R67, R0, R14, R67 ;  /* 0x0000000e00437224 */ /* 0x000fe400078e0243 */
        /* <DEDUP_REMOVED lines=20> */
[----:B------:R-:W-:Y:S02]  /*2260*/  IMAD.MOV R10, RZ, RZ, -R10 ;  /* 0x000000ffff0a7224 */ /* 0x000fe400078e0a0a */
[--C-:B------:R-:W-:Y:S01]  /*2270*/  @!P6 IMAD.IADD R33, R33, 0x1, -R0.reuse ;  /* 0x000000012121e824 */ /* 0x100fe200078e0a00 */
[C---:B------:R-:W-:Y:S01]  /*2280*/  ISETP.GT.U32.AND P6, PT, R0.reuse, R57, PT ;  /* 0x000000390000720c */ /* 0x040fe20003fc4070 */
[--C-:B------:R-:W-:Y:S01]  /*2290*/  @!P5 IMAD.IADD R59, R59, 0x1, -R0.reuse ;  /* 0x000000013b3bd824 */ /* 0x100fe200078e0a00 */
[C---:B------:R-:W-:Y:S01]  /*22a0*/  ISETP.GT.U32.AND P5, PT, R0.reuse, R73, PT ;  /* 0x000000490000720c */ /* 0x040fe20003fa4070 */
        /* <DEDUP_REMOVED lines=11> */
[C---:B------:R-:W-:Y:S02]  /*2360*/  IMAD R77, R0.reuse, R14, R77 ;  /* 0x0000000e004d7224 */ /* 0x040fe400078e024d */
        /* <DEDUP_REMOVED lines=10> */
[C---:B------:R-:W-:Y:S01]  /*2410*/  ISETP.GT.U32.AND P1, PT, R0.reuse, R67, PT ;  /* 0x000000430000720c */ /* 0x040fe20003f24070 */
[----:B------:R-:W-:Y:S02]  /*2420*/  IMAD.MOV R14, RZ, RZ, -R14 ;  /* 0x000000ffff0e7224 */ /* 0x000fe400078e0a0e */
[----:B------:R-:W-:Y:S01]  /*2430*/  @!P0 IMAD.IADD R81, R81, 0x1, -R0 ;  /* 0x0000000151518824 */ /* 0x000fe200078e0a00 */
[----:B------:R-:W-:Y:S01]  /*2440*/  ISETP.GT.U32.AND P0, PT, R0, R69, PT ;  /* 0x000000450000720c */ /* 0x000fe20003f04070 */
[----:B------:R-:W-:-:S04]  /*2450*/  IMAD.HI.U32 R10, R9, R87, RZ ;  /* 0x00000057090a7227 */ /* 0x000fc800078e00ff */
[C---:B------:R-:W-:Y:S02]  /*2460*/  IMAD R85, R0.reuse, R14, R85 ;  /* 0x0000000e00557224 */ /* 0x040fe400078e0255 */
[----:B------:R-:W-:Y:S01]  /*2470*/  @!P3 IMAD.IADD R75, R75, 0x1, -R0 ;  /* 0x000000014b4bb824 */ /* 0x000fe200078e0a00 */
[----:B------:R-:W-:Y:S01]  /*2480*/  ISETP.GT.U32.AND P3, PT, R0, R63, PT ;  /* 0x0000003f0000720c */ /* 0x000fe20003f64070 */
[----:B------:R-:W-:Y:S02]  /*2490*/  IMAD.MOV R14, RZ, RZ, -R10 ;  /* 0x000000ffff0e7224 */ /* 0x000fe400078e0a0a */
[----:B------:R-:W-:-:S04]  /*24a0*/  IMAD.HI.U32 R10, R9, R91, RZ ;  /* 0x0000005b090a7227 */ /* 0x000fc800078e00ff */
[--C-:B------:R-:W-:Y:S01]  /*24b0*/  @!P6 IMAD.IADD R71, R71, 0x1, -R0.reuse ;  /* 0x000000014747e824 */ /* 0x100fe200078e0a00 */
[C---:B------:R-:W-:Y:S01]  /*24c0*/  ISETP.GT.U32.AND P6, PT, R0.reuse, R59, PT ;  /* 0x0000003b0000720c */ /* 0x040fe20003fc4070 */
[--C-:B------:R-:W-:Y:S01]  /*24d0*/  @!P5 IMAD.IADD R61, R61, 0x1, -R0.reuse ;  /* 0x000000013d3dd824 */ /* 0x100fe200078e0a00 */
[C---:B------:R-:W-:Y:S01]  /*24e0*/  ISETP.GT.U32.AND P5, PT, R0.reuse, R75, PT ;  /* 0x0000004b0000720c */ /* 0x040fe20003fa4070 */
[C---:B------:R-:W-:Y:S02]  /*24f0*/  IMAD R87, R0.reuse, R14, R87 ;  /* 0x0000000e00577224 */ /* 0x040fe400078e0257 */
        /* <DEDUP_REMOVED lines=20> */
[C---:B------:R-:W-:Y:S02]  /*2640*/  IMAD R97, R0.reuse, R14, R97 ;  /* 0x0000000e00617224 */ /* 0x040fe400078e0261 */
        /* <DEDUP_REMOVED lines=17> */
[C---:B------:R-:W-:Y:S01]  /*2760*/  ISETP.GT.U32.AND P3, PT, R0.reuse, R91, PT ;  /* 0x0000005b0000720c */ /* 0x040fe20003f64070 */
[----:B------:R-:W-:Y:S02]  /*2770*/  IMAD.MOV R14, RZ, RZ, -R10 ;  /* 0x000000ffff0e7224 */ /* 0x000fe400078e0a0a */
[--C-:B------:R-:W-:Y:S01]  /*2780*/  @!P5 IMAD.IADD R89, R89, 0x1, -R0.reuse ;  /* 0x000000015959d824 */ /* 0x100fe200078e0a00 */
[C---:B------:R-:W-:Y:S01]  /*2790*/  ISETP.GT.U32.AND P5, PT, R0.reuse, R103, PT ;  /* 0x000000670000720c */ /* 0x040fe20003fa4070 */
[C---:B------:R-:W-:Y:S02]  /*27a0*/  IMAD R115, R0.reuse, R14, R115 ;  /* 0x0000000e00737224 */ /* 0x040fe400078e0273 */
        /* <DEDUP_REMOVED lines=11> */
[----:B------:R-:W-:Y:S01]  /*2860*/  ISETP.GT.U32.AND P3, PT, R0, R105, PT ;  /* 0x000000690000720c */ /* 0x000fe20003f64070 */
[----:B------:R-:W-:-:S02]  /*2870*/  @!P5 IMAD.IADD R103, R103, 0x1, -R0 ;  /* 0x000000016767d824 */ /* 0x000fc400078e0a00 */
[--C-:B------:R-:W-:Y:S01]  /*2880*/  @!P6 IMAD.IADD R87, R87, 0x1, -R0.reuse ;  /* 0x000000015757e824 */ /* 0x100fe200078e0a00 */
[C---:B------:R-:W-:Y:S01]  /*2890*/  ISETP.GT.U32.AND P5, PT, R0.reuse, R91, PT ;  /* 0x0000005b0000720c */ /* 0x040fe20003fa4070 */
[----:B------:R-:W-:Y:S01]  /*28a0*/  @!P2 IMAD.IADD R95, R95, 0x1, -R0 ;  /* 0x000000015f5fa824 */ /* 0x000fe200078e0a00 */
[C---:B------:R-:W-:Y:S01]  /*28b0*/  ISETP.GT.U32.AND P6, PT, R0.reuse, R101, PT ;  /* 0x000000650000720c */ /* 0x040fe20003fc4070 */
[----:B------:R-:W-:Y:S01]  /*28c0*/  IMAD.HI.U32 R10, R9, R119, RZ ;  /* 0x00000077090a7227 */ /* 0x000fe200078e00ff */
[----:B------:R-:W-:-:S03]  /*28d0*/  ISETP.GT.U32.AND P2, PT, R0, R117, PT ;  /* 0x000000750000720c */ /* 0x000fc60003f44070 */
        /* <DEDUP_REMOVED lines=26> */
[----:B------:R-:W-:Y:S02]  /*2a80*/  IMAD R125, R0, R14, R125 ;  /* 0x0000000e007d7224 */ /* 0x000fe400078e027d */
[----:B------:R-:W-:-:S04]  /*2a90*/  IMAD.HI.U32 R14, R9, R133, RZ ;  /* 0x00000085090e7227 */ /* 0x000fc800078e00ff */
[----:B------:R-:W-:Y:S01]  /*2aa0*/  @!P3 IMAD.IADD R93, R93, 0x1, -R0 ;  /* 0x000000015d5db824 */ /* 0x000fe200078e0a00 */
[C---:B------:R-:W-:Y:S01]  /*2ab0*/  ISETP.GT.U32.AND P3, PT, R0.reuse, R105, PT ;  /* 0x000000690000720c */ /* 0x040fe20003f64070 */
[----:B------:R-:W-:Y:S02]  /*2ac0*/  IMAD.MOV R10, RZ, RZ, -R10 ;  /* 0x000000ffff0a7224 */ /* 0x000fe400078e0a0a */
[----:B------:R-:W-:Y:S02]  /*2ad0*/  IMAD.MOV R14, RZ, RZ, -R14 ;  /* 0x000000ffff0e7224 */ /* 0x000fe400078e0a0e */
[--C-:B------:R-:W-:Y:S01]  /*2ae0*/  @!P5 IMAD.IADD R103, R103, 0x1, -R0.reuse ;  /* 0x000000016767d824 */ /* 0x100fe200078e0a00 */
[C---:B------:R-:W-:Y:S01]  /*2af0*/  ISETP.GT.U32.AND P5, PT, R0.reuse, R125, PT ;  /* 0x0000007d0000720c */ /* 0x040fe20003fa4070 */
[C---:B------:R-:W-:Y:S02]  /*2b00*/  IMAD R129, R0.reuse, R10, R129 ;  /* 0x0000000a00817224 */ /* 0x040fe400078e0281 */
[----:B------:R-:W-:Y:S01]  /*2b10*/  @!P6 IMAD.IADD R89, R89, 0x1, -R0 ;  /* 0x000000015959e824 */ /* 0x000fe200078e0a00 */
[C---:B------:R-:W-:Y:S01]  /*2b20*/  ISETP.GT.U32.AND P6, PT, R0.reuse, R117, PT ;  /* 0x000000750000720c */ /* 0x040fe20003fc4070 */
[----:B------:R-:W-:-:S02]  /*2b30*/  IMAD R133, R0, R14, R133 ;  /* 0x0000000e00857224 */ /* 0x000fc400078e0285 */
[----:B------:R-:W-:-:S04]  /*2b40*/  IMAD.HI.U32 R12, R9, R139, RZ ;  /* 0x0000008b090c7227 */ /* 0x000fc800078e00ff */
[--C-:B------:R-:W-:Y:S01]  /*2b50*/  @!P2 IMAD.IADD R99, R99, 0x1, -R0.reuse ;  /* 0x000000016363a824 */ /* 0x100fe200078e0a00 */
[C---:B------:R-:W-:Y:S01]  /*2b60*/  ISETP.GT.U32.AND P2, PT, R0.reuse, R121, PT ;  /* 0x000000790000720c */ /* 0x040fe20003f44070 */
[----:B------:R-:W-:Y:S01]  /*2b70*/  @!P1 IMAD.IADD R115, R115, 0x1, -R0 ;  /* 0x0000000173739824 */ /* 0x000fe200078e0a00 */
[C---:B------:R-:W-:Y:S01]  /*2b80*/  ISETP.GT.U32.AND P1, PT, R0.reuse, R129, PT ;  /* 0x000000810000720c */ /* 0x040fe20003f24070 */
[C---:B------:R-:W-:Y:S02]  /*2b90*/  IMAD R127, R0.reuse, R16, R127 ;  /* 0x00000010007f7224 */ /* 0x040fe400078e027f */
        /* <DEDUP_REMOVED lines=11> */
[----:B------:R-:W-:Y:S01]  /*2c50*/  ISETP.GT.U32.AND P5, PT, R0, R139, PT ;  /* 0x0000008b0000720c */ /* 0x000fe20003fa4070 */
[----:B------:R-:W-:Y:S01]  /*2c60*/  IMAD R29, R6, R2, R29 ;  /* 0x00000002061d7224 */ /* 0x000fe200078e021d */
[----:B------:R-:W-:Y:S01]  /*2c70*/  LOP3.LUT R2, R30, 0x7, RZ, 0xc0, !PT ;  /* 0x000000071e027812 */ /* 0x000fe200078ec0ff */
[----:B------:R-:W-:Y:S01]  /*2c80*/  @!P6 IMAD.IADD R117, R117, 0x1, -R0 ;  /* 0x000000017575e824 */ /* 0x000fe200078e0a00 */
[----:B------:R-:W-:Y:S01]  /*2c90*/  ISETP.GT.U32.AND P6, PT, R0, R131, PT ;  /* 0x000000830000720c */ /* 0x000fe20003fc4070 */
[----:B------:R-:W-:-:S04]  /*2ca0*/  IMAD.HI.U32 R10, R9, R135, RZ ;  /* 0x00000087090a7227 */ /* 0x000fc800078e00ff */
[--C-:B------:R-:W-:Y:S02]  /*2cb0*/  @!P2 IMAD.IADD R121, R121, 0x1, -R0.reuse ;  /* 0x000000017979a824 */ /* 0x100fe400078e0a00 */
[----:B------:R-:W-:Y:S01]  /*2cc0*/  @!P1 IMAD.IADD R129, R129, 0x1, -R0 ;  /* 0x0000000181819824 */ /* 0x000fe200078e0a00 */
[----:B------:R-:W-:Y:S01]  /*2cd0*/  ISETP.GT.U32.AND P1, PT, R6, R29, PT ;  /* 0x0000001d0600720c */ /* 0x000fe20003f24070 */
[----:B------:R-:W-:Y:S02]  /*2ce0*/  IMAD.MOV R14, RZ, RZ, -R10 ;  /* 0x000000ffff0e7224 */ /* 0x000fe400078e0a0a */
[----:B------:R-:W-:Y:S01]  /*2cf0*/  @!P0 IMAD.IADD R133, R133, 0x1, -R0 ;  /* 0x0000000185858824 */ /* 0x000fe200078e0a00 */
[----:B------:R-:W-:Y:S01]  /*2d00*/  ISETP.GT.U32.AND P0, PT, R0, R121, PT ;  /* 0x000000790000720c */ /* 0x000fe20003f04070 */
[----:B------:R-:W-:-:S04]  /*2d10*/  IMAD.HI.U32 R10, R9, R137, RZ ;  /* 0x00000089090a7227 */ /* 0x000fc800078e00ff */
[----:B------:R-:W-:-:S04]  /*2d20*/  IMAD.HI.U32 R9, R9, R141, RZ ;  /* 0x0000008d09097227 */ /* 0x000fc800078e00ff */
[--C-:B------:R-:W-:Y:S01]  /*2d30*/  @!P4 IMAD.IADD R101, R101, 0x1, -R0.reuse ;  /* 0x000000016565c824 */ /* 0x100fe200078e0a00 */
[C---:B------:R-:W-:Y:S01]  /*2d40*/  ISETP.GT.U32.AND P4, PT, R0.reuse, R123, PT ;  /* 0x0000007b0000720c */ /* 0x040fe20003f84070 */
[--C-:B------:R-:W-:Y:S02]  /*2d50*/  @!P3 IMAD.IADD R127, R127, 0x1, -R0.reuse ;  /* 0x000000017f7fb824 */ /* 0x100fe400078e0a00 */
[----:B------:R-:W-:Y:S02]  /*2d60*/  IMAD.MOV R9, RZ, RZ, -R9 ;  /* 0x000000ffff097224 */ /* 0x000fe400078e0a09 */
[--C-:B------:R-:W-:Y:S01]  /*2d70*/  @!P5 IMAD.IADD R139, R139, 0x1, -R0.reuse ;  /* 0x000000018b8bd824 */ /* 0x100fe200078e0a00 */
[C---:B------:R-:W-:Y:S01]  /*2d80*/  ISETP.GT.U32.AND P5, PT, R0.reuse, R127, PT ;  /* 0x0000007f0000720c */ /* 0x040fe20003fa4070 */
[----:B------:R-:W-:Y:S01]  /*2d90*/  @!P6 IMAD.IADD R131, R131, 0x1, -R0 ;  /* 0x000000018383e824 */ /* 0x000fe200078e0a00 */
[----:B------:R-:W-:Y:S01]  /*2da0*/  ISETP.GT.U32.AND P6, PT, R0, R119, PT ;  /* 0x000000770000720c */ /* 0x000fe20003fc4070 */
[----:B------:R-:W-:-:S02]  /*2db0*/  IMAD.MOV R10, RZ, RZ, -R10 ;  /* 0x000000ffff0a7224 */ /* 0x000fc400078e0a0a */
[C---:B------:R-:W-:Y:S01]  /*2dc0*/  IMAD R141, R0.reuse, R9, R141 ;  /* 0x00000009008d7224 */ /* 0x040fe200078e028d */
[----:B------:R-:W-:Y:S01]  /*2dd0*/  SHF.R.S32.HI R9, RZ, 0x1f, R8 ;  /* 0x0000001fff097819 */ /* 0x000fe20000011408 */
[C---:B------:R-:W-:Y:S02]  /*2de0*/  IMAD R135, R0.reuse, R14, R135 ;  /* 0x0000000e00877224 */ /* 0x040fe400078e0287 */
[----:B------:R-:W-:Y:S01]  /*2df0*/  @!P1 IMAD.IADD R29, R29, 0x1, -R6 ;  /* 0x000000011d1d9824 */ /* 0x000fe200078e0a06 */
[C---:B------:R-:W-:Y:S01]  /*2e00*/  ISETP.GT.U32.AND P1, PT, R0.reuse, R131, PT ;  /* 0x000000830000720c */ /* 0x040fe20003f24070 */
[C---:B------:R-:W-:Y:S01]  /*2e10*/  IMAD R137, R0.reuse, R10, R137 ;  /* 0x0000000a00897224 */ /* 0x040fe200078e0289 */
[C---:B------:R-:W-:Y:S01]  /*2e20*/  ISETP.GT.U32.AND P3, PT, R0.reuse, R141, PT ;  /* 0x0000008d0000720c */ /* 0x040fe20003f64070 */
[--C-:B------:R-:W-:Y:S01]  /*2e30*/  @!P0 IMAD.IADD R121, R121, 0x1, -R0.reuse ;  /* 0x0000000179798824 */ /* 0x100fe200078e0a00 */
[C---:B------:R-:W-:Y:S01]  /*2e40*/  ISETP.GT.U32.AND P0, PT, R0.reuse, R133, PT ;  /* 0x000000850000720c */ /* 0x040fe20003f04070 */
[--C-:B------:R-:W-:Y:S01]  /*2e50*/  @!P4 IMAD.IADD R123, R123, 0x1, -R0.reuse ;  /* 0x000000017b7bc824 */ /* 0x100fe200078e0a00 */
[C---:B------:R-:W-:Y:S01]  /*2e60*/  ISETP.GT.U32.AND P2, PT, R0.reuse, R135, PT ;  /* 0x000000870000720c */ /* 0x040fe20003f44070 */
[--C-:B------:R-:W-:Y:S01]  /*2e70*/  @!P5 IMAD.IADD R127, R127, 0x1, -R0.reuse ;  /* 0x000000017f7fd824 */ /* 0x100fe200078e0a00 */
[----:B------:R-:W-:Y:S01]  /*2e80*/  ISETP.GT.U32.AND P4, PT, R0, R137, PT ;  /* 0x000000890000720c */ /* 0x000fe20003f84070 */
[----:B------:R-:W-:Y:S01]  /*2e90*/  IMAD.SHL.U32 R10, R30, 0x2, RZ ;  /* 0x000000021e0a7824 */ /* 0x000fe200078e00ff */
[----:B------:R-:W-:Y:S01]  /*2ea0*/  ISETP.GT.U32.AND P5, PT, R0, R139, PT ;  /* 0x0000008b0000720c */ /* 0x000fe20003fa4070 */
[----:B------:R-:W-:Y:S01]  /*2eb0*/  IMAD R107, R2, 0x90, RZ ;  /* 0x00000090026b7824 */ /* 0x000fe200078e02ff */
[----:B------:R-:W-:Y:S01]  /*2ec0*/  LEA.HI R8, R9, R8, RZ, 0x6 ;  /* 0x0000000809087211 */ /* 0x000fe200078f30ff */
[--C-:B------:R-:W-:Y:S01]  /*2ed0*/  @!P1 IMAD.IADD R131, R131, 0x1, -R0.reuse ;  /* 0x0000000183839824 */ /* 0x100fe200078e0a00 */
[----:B------:R-:W-:Y:S01]  /*2ee0*/  ISETP.GE.AND P1, PT, R156, RZ, PT ;  /* 0x000000ff9c00720c */ /* 0x000fe20003f26270 */
[--C-:B------:R-:W-:Y:S01]  /*2ef0*/  @!P3 IMAD.IADD R141, R141, 0x1, -R0.reuse ;  /* 0x000000018d8db824 */ /* 0x100fe200078e0a00 */
[C---:B------:R-:W-:Y:S01]  /*2f00*/  ISETP.GT.U32.AND P3, PT, R0.reuse, R129, PT ;  /* 0x000000810000720c */ /* 0x040fe20003f64070 */
[--C-:B------:R-:W-:Y:S01]  /*2f10*/  @!P0 IMAD.IADD R133, R133, 0x1, -R0.reuse ;  /* 0x0000000185858824 */ /* 0x100fe200078e0a00 */
[----:B------:R-:W-:Y:S01]  /*2f20*/  ISETP.GE.AND P0, PT, R155, RZ, PT ;  /* 0x000000ff9b00720c */ /* 0x000fe20003f06270 */
[--C-:B------:R-:W-:Y:S01]  /*2f30*/  @!P2 IMAD.IADD R135, R135, 0x1, -R0.reuse ;  /* 0x000000018787a824 */ /* 0x100fe200078e0a00 */
[C---:B------:R-:W-:Y:S01]  /*2f40*/  ISETP.GT.U32.AND P2, PT, R0.reuse, R123, PT ;  /* 0x0000007b0000720c */ /* 0x040fe20003f44070 */
[--C-:B------:R-:W-:Y:S01]  /*2f50*/  @!P4 IMAD.IADD R137, R137, 0x1, -R0.reuse ;  /* 0x000000018989c824 */ /* 0x100fe200078e0a00 */
[----:B------:R-:W-:Y:S01]  /*2f60*/  ISETP.GT.U32.AND P4, PT, R0, R125, PT ;  /* 0x0000007d0000720c */ /* 0x000fe20003f84070 */
[----:B------:R-:W-:Y:S01]  /*2f70*/  @!P5 IMAD.IADD R139, R139, 0x1, -R0 ;  /* 0x000000018b8bd824 */ /* 0x000fe200078e0a00 */
[----:B------:R-:W-:Y:S01]  /*2f80*/  ISETP.GE.AND P5, PT, R151, RZ, PT ;  /* 0x000000ff9700720c */ /* 0x000fe20003fa6270 */
[----:B------:R-:W-:Y:S01]  /*2f90*/  IMAD.SHL.U32 R12, R30, 0x40, RZ ;  /* 0x000000401e0c7824 */ /* 0x000fe200078e00ff */
[----:B------:R-:W-:Y:S01]  /*2fa0*/  LOP3.LUT R109, R107, 0x10, R10, 0x78, !PT ;  /* 0x000000106b6d7812 */ /* 0x000fe200078e780a */
[----:B------:R-:W-:Y:S01]  /*2fb0*/  @!P1 IMAD.MOV R5, RZ, RZ, -R5 ;  /* 0x000000ffff059224 */ /* 0x000fe200078e0a05 */
[----:B------:R-:W-:Y:S01]  /*2fc0*/  ISETP.GE.AND P1, PT, R150, RZ, PT ;  /* 0x000000ff9600720c */ /* 0x000fe20003f26270 */
[--C-:B------:R-:W-:Y:S01]  /*2fd0*/  @!P3 IMAD.IADD R129, R129, 0x1, -R0.reuse ;  /* 0x000000018181b824 */ /* 0x100fe200078e0a00 */
[----:B------:R-:W-:Y:S01]  /*2fe0*/  ISETP.GT.U32.AND P3, PT, R6, R29, PT ;  /* 0x0000001d0600720c */ /* 0x000fe20003f64070 */
[----:B------:R-:W-:Y:S01]  /*2ff0*/  @!P0 IMAD.MOV R7, RZ, RZ, -R7 ;  /* 0x000000ffff078224 */ /* 0x000fe200078e0a07 */
[----:B------:R-:W-:Y:S01]  /*3000*/  ISETP.GE.AND P0, PT, R149, RZ, PT ;  /* 0x000000ff9500720c */ /* 0x000fe20003f06270 */
[----:B------:R-:W-:Y:S01]  /*3010*/  @!P2 IMAD.IADD R123, R123, 0x1, -R0 ;  /* 0x000000017b7ba824 */ /* 0x000fe200078e0a00 */
[----:B------:R-:W-:Y:S01]  /*3020*/  LOP3.LUT R2, R109, 0x400, R12, 0xf8, !PT ;  /* 0x000004006d027812 */ /* 0x000fe200078ef80c */
[----:B------:R-:W-:Y:S01]  /*3030*/  @!P4 IMAD.IADD R125, R125, 0x1, -R0 ;  /* 0x000000017d7dc824 */ /* 0x000fe200078e0a00 */
[C---:B------:R-:W-:Y:S01]  /*3040*/  ISETP.GT.U32.AND P2, PT, R0.reuse, R135, PT ;  /* 0x000000870000720c */ /* 0x040fe20003f44070 */
[----:B------:R-:W-:Y:S01]  /*3050*/  IMAD.MOV.U32 R109, RZ, RZ, R17 ;  /* 0x000000ffff6d7224 */ /* 0x000fe200078e0011 */
[----:B------:R-:W-:Y:S01]  /*3060*/  ISETP.GT.U32.AND P4, PT, R0, R137, PT ;  /* 0x000000890000720c */ /* 0x000fe20003f84070 */
[----:B------:R-:W-:Y:S01]  /*3070*/  IMAD.MOV.U32 R111, RZ, RZ, R19 ;  /* 0x000000ffff6f7224 */ /* 0x000fe200078e0013 */
[----:B------:R-:W-:Y:S01]  /*3080*/  LOP3.LUT R9, R107, 0x30, R10, 0x78, !PT ;  /* 0x000000306b097812 */ /* 0x000fe200078e780a */
[----:B------:R-:W-:Y:S01]  /*3090*/  @!P5 IMAD.MOV R109, RZ, RZ, -R109 ;  /* 0x000000ffff6dd224 */ /* 0x000fe200078e0a6d */
[----:B------:R-:W-:Y:S01]  /*30a0*/  ISETP.GE.AND P5, PT, R113, RZ, PT ;  /* 0x000000ff7100720c */ /* 0x000fe20003fa6270 */
[----:B0-----:R-:W-:Y:S01]  /*30b0*/  IMAD.MOV.U32 R113, RZ, RZ, R21 ;  /* 0x000000ffff717224 */ /* 0x001fe200078e0015 */
[----:B------:R-:W-:Y:S01]  /*30c0*/  SHF.R.S32.HI R8, RZ, 0x6, R8 ;  /* 0x00000006ff087819 */ /* 0x000fe20000011408 */
[----:B------:R-:W-:Y:S01]  /*30d0*/  @!P1 IMAD.MOV R111, RZ, RZ, -R111 ;  /* 0x000000ffff6f9224 */ /* 0x000fe200078e0a6f */
[----:B------:R-:W-:Y:S01]  /*30e0*/  ISETP.GE.AND P1, PT, R145, RZ, PT ;  /* 0x000000ff9100720c */ /* 0x000fe20003f26270 */
[----:B------:R-:W-:Y:S01]  /*30f0*/  @!P3 IMAD.IADD R29, R29, 0x1, -R6 ;  /* 0x000000011d1db824 */ /* 0x000fe200078e0a06 */
[----:B------:R-:W-:Y:S01]  /*3100*/  ISETP.GE.AND P3, PT, R152, RZ, PT ;  /* 0x000000ff9800720c */ /* 0x000fe20003f66270 */
[----:B------:R-:W-:Y:S01]  /*3110*/  @!P0 IMAD.MOV R113, RZ, RZ, -R113 ;  /* 0x000000ffff718224 */ /* 0x000fe200078e0a71 */
[----:B------:R-:W-:Y:S01]  /*3120*/  ISETP.GE.AND P0, PT, R144, RZ, PT ;  /* 0x000000ff9000720c */ /* 0x000fe20003f06270 */
[--C-:B------:R-:W-:Y:S01]  /*3130*/  @!P2 IMAD.IADD R135, R135, 0x1, -R0.reuse ;  /* 0x000000018787a824 */ /* 0x100fe200078e0a00 */
[----:B------:R-:W-:Y:S01]  /*3140*/  ISETP.GE.AND P2, PT, R154, RZ, PT ;  /* 0x000000ff9a00720c */ /* 0x000fe20003f46270 */
[----:B------:R-:W-:Y:S01]  /*3150*/  @!P4 IMAD.IADD R137, R137, 0x1, -R0 ;  /* 0x000000018989c824 */ /* 0x000fe200078e0a00 */
[----:B------:R-:W-:Y:S01]  /*3160*/  ISETP.GE.AND P4, PT, R153, RZ, PT ;  /* 0x000000ff9900720c */ /* 0x000fe20003f86270 */
[----:B------:R-:W-:-:S02]  /*3170*/  IMAD.MOV.U32 R107, RZ, RZ, R15 ;  /* 0x000000ffff6b7224 */ /* 0x000fc400078e000f */
[----:B------:R-:W-:Y:S01]  /*3180*/  @!P5 IMAD.MOV R31, RZ, RZ, -R31 ;  /* 0x000000ffff1fd224 */ /* 0x000fe200078e0a1f */
[----:B------:R-:W-:Y:S01]  /*3190*/  ISETP.GE.AND P5, PT, R132, RZ, PT ;  /* 0x000000ff8400720c */ /* 0x000fe20003fa6270 */
        /* <DEDUP_REMOVED lines=10> */
[--C-:B------:R-:W-:Y:S01]  /*3240*/  @!P6 IMAD.IADD R119, R119, 0x1, -R0.reuse ;  /* 0x000000017777e824 */ /* 0x100fe200078e0a00 */
[----:B------:R-:W-:Y:S01]  /*3250*/  ISETP.GT.U32.AND P6, PT, R0, R141, PT ;  /* 0x0000008d0000720c */ /* 0x000fe20003fc4070 */
        /* <DEDUP_REMOVED lines=12> */
[----:B------:R-:W-:-:S02]  /*3320*/  @!P6 IMAD.IADD R141, R141, 0x1, -R0 ;  /* 0x000000018d8de824 */ /* 0x000fc400078e0a00 */
        /* <DEDUP_REMOVED lines=12> */
[----:B------:R-:W-:-:S02]  /*33f0*/  IMAD R6, R28, c[0x0][0x18c], RZ ;  /* 0x000063001c067a24 */ /* 0x000fc400078e02ff */
        /* <DEDUP_REMOVED lines=12> */
[----:B------:R-:W-:-:S02]  /*34c0*/  IMAD.SHL.U32 R0, R28, 0x2, RZ ;  /* 0x000000021c007824 */ /* 0x000fc400078e00ff */
        /* <DEDUP_REMOVED lines=11> */
[----:B------:R-:W-:-:S03]  /*3580*/  ISETP.GE.AND P4, PT, R96, RZ, PT ;  /* 0x000000ff6000720c */ /* 0x000fc60003f86270 */
        /* <DEDUP_REMOVED lines=35> */
[----:B------:R-:W-:-:S02]  /*37c0*/  ISETP.GE.AND P4, PT, R52, RZ, PT ;  /* 0x000000ff3400720c */ /* 0x000fc40003f86270 */
[----:B------:R-:W-:Y:S01]  /*37d0*/  LOP3.LUT R26, RZ, c[0x0][0x17c], RZ, 0x33, !PT ;  /* 0x00005f00ff1a7a12 */ /* 0x000fe200078e33ff */
[----:B------:R-:W-:Y:S02]  /*37e0*/  @!P5 IMAD.MOV R135, RZ, RZ, -R135 ;  /* 0x000000ffff87d224 */ /* 0x000fe400078e0a87 */
[----:B------:R-:W-:Y:S01]  /*37f0*/  @!P1 IMAD.MOV R137, RZ, RZ, -R137 ;  /* 0x000000ffff899224 */ /* 0x000fe200078e0a89 */
[----:B------:R-:W-:Y:S01]  /*3800*/  ISETP.GE.AND P1, PT, R36, RZ, PT ;  /* 0x000000ff2400720c */ /* 0x000fe20003f26270 */
[----:B------:R-:W-:Y:S01]  /*3810*/  @!P3 IMAD.MOV R121, RZ, RZ, -R121 ;  /* 0x000000ffff79b224 */ /* 0x000fe200078e0a79 */
[----:B------:R-:W-:Y:S01]  /*3820*/  ISETP.GE.AND P3, PT, R38, RZ, PT ;  /* 0x000000ff2600720c */ /* 0x000fe20003f66270 */
[----:B------:R-:W-:Y:S01]  /*3830*/  @!P0 IMAD.MOV R139, RZ, RZ, -R139 ;  /* 0x000000ffff8b8224 */ /* 0x000fe200078e0a8b */
[----:B------:R-:W-:Y:S01]  /*3840*/  ISETP.NE.AND P0, PT, RZ, c[0x0][0x178], PT ;  /* 0x00005e00ff007a0c */ /* 0x000fe20003f05270 */
[----:B------:R-:W-:Y:S01]  /*3850*/  @!P2 IMAD.MOV R117, RZ, RZ, -R117 ;  /* 0x000000ffff75a224 */ /* 0x000fe200078e0a75 */
[----:B------:R-:W-:Y:S01]  /*3860*/  ISETP.GE.AND P2, PT, R42, RZ, PT ;  /* 0x000000ff2a00720c */ /* 0x000fe20003f46270 */
[----:B------:R-:W-:Y:S01]  /*3870*/  @!P4 IMAD.MOV R119, RZ, RZ, -R119 ;  /* 0x000000ffff77c224 */ /* 0x000fe200078e0a77 */
[----:B------:R-:W-:-:S05]  /*3880*/  ISETP.GE.AND P4, PT, R40, RZ, PT ;  /* 0x000000ff2800720c */ /* 0x000fca0003f86270 */
[----:B------:R-:W-:Y:S02]  /*3890*/  @!P1 IMAD.MOV R29, RZ, RZ, -R29 ;  /* 0x000000ffff1d9224 */ /* 0x000fe400078e0a1d */
[----:B------:R-:W-:Y:S01]  /*38a0*/  @!P3 IMAD.MOV R133, RZ, RZ, -R133 ;  /* 0x000000ffff85b224 */ /* 0x000fe200078e0a85 */
[----:B------:R-:W-:Y:S02]  /*38b0*/  ISETP.NE.AND P3, PT, RZ, c[0x0][0x17c], PT ;  /* 0x00005f00ff007a0c */ /* 0x000fe40003f65270 */
[----:B------:R-:W-:Y:S01]  /*38c0*/  @!P0 LOP3.LUT R29, RZ, c[0x0][0x178], RZ, 0x33, !PT ;  /* 0x00005e00ff1d8a12 */ /* 0x000fe200078e33ff */
[----:B------:R-:W-:Y:S01]  /*38d0*/  @!P2 IMAD.MOV R129, RZ, RZ, -R129 ;  /* 0x000000ffff81a224 */ /* 0x000fe200078e0a81 */
[----:B------:R-:W-:Y:S01]  /*38e0*/  ISETP.GE.AND P2, PT, R24, RZ, PT ;  /* 0x000000ff1800720c */ /* 0x000fe20003f46270 */
[----:B------:R-:W-:Y:S01]  /*38f0*/  @!P4 IMAD.MOV R131, RZ, RZ, -R131 ;  /* 0x000000ffff83c224 */ /* 0x000fe200078e0a83 */
[----:B------:R-:W-:Y:S01]  /*3900*/  ISETP.GE.AND P4, PT, R4, RZ, PT ;  /* 0x000000ff0400720c */ /* 0x000fe20003f86270 */
[----:B------:R-:W-:Y:S01]  /*3910*/  IMAD R29, R29, c[0x0][0x184], RZ ;  /* 0x000061001d1d7a24 */ /* 0x000fe200078e02ff */
[----:B------:R-:W-:-:S02]  /*3920*/  SEL R21, R26, R111, !P3 ;  /* 0x0000006f1a157207 */ /* 0x000fc40005800000 */
[C---:B------:R-:W-:Y:S01]  /*3930*/  SEL R20, R26.reuse, R109, !P3 ;  /* 0x0000006d1a147207 */ /* 0x040fe20005800000 */
[----:B------:R-:W-:Y:S01]  /*3940*/  CS2R R110, SRZ ;  /* 0x00000000006e7805 */ /* 0x000fe2000001ff00 */
[C---:B------:R-:W-:Y:S01]  /*3950*/  SEL R15, R26.reuse, R7, !P3 ;  /* 0x000000071a0f7207 */ /* 0x040fe20005800000 */
[----:B------:R-:W-:Y:S01]  /*3960*/  IMAD R21, R21, c[0x0][0x190], RZ ;  /* 0x0000640015157a24 */ /* 0x000fe200078e02ff */
[----:B------:R-:W-:Y:S01]  /*3970*/  SEL R24, R26, R25, !P3 ;  /* 0x000000191a187207 */ /* 0x000fe20005800000 */
[----:B------:R-:W-:Y:S01]  /*3980*/  IMAD R20, R20, c[0x0][0x190], RZ ;  /* 0x0000640014147a24 */ /* 0x000fe200078e02ff */
[C---:B------:R-:W-:Y:S01]  /*3990*/  SEL R25, R26.reuse, R27, !P3 ;  /* 0x0000001b1a197207 */ /* 0x040fe20005800000 */
[----:B------:R-:W-:Y:S01]  /*39a0*/  IMAD R15, R15, c[0x0][0x190], RZ ;  /* 0x000064000f0f7a24 */ /* 0x000fe200078e02ff */
[C---:B------:R-:W-:Y:S01]  /*39b0*/  SEL R27, R26.reuse, R31, !P3 ;  /* 0x0000001f1a1b7207 */ /* 0x040fe20005800000 */
[----:B------:R-:W-:Y:S01]  /*39c0*/  @!P2 IMAD.MOV R141, RZ, RZ, -R141 ;  /* 0x000000ffff8da224 */ /* 0x000fe200078e0a8d */
[C---:B------:R-:W-:Y:S01]  /*39d0*/  SEL R242, R26.reuse, R35, !P3 ;  /* 0x000000231af27207 */ /* 0x040fe20005800000 */
[----:B------:R-:W-:Y:S01]  /*39e0*/  @!P4 IMAD.MOV R143, RZ, RZ, -R143 ;  /* 0x000000ffff8fc224 */ /* 0x000fe200078e0a8f */
[----:B------:R-:W-:Y:S01]  /*39f0*/  LEA R28, P6, R29, c[0x0][0x160], 0x1 ;  /* 0x000058001d1c7a11 */ /* 0x000fe200078c08ff */
[----:B------:R-:W-:Y:S01]  /*3a00*/  IMAD R27, R27, c[0x0][0x190], RZ ;  /* 0x000064001b1b7a24 */ /* 0x000fe200078e02ff */
[----:B------:R-:W-:Y:S01]  /*3a10*/  SEL R31, R26, R33, !P3 ;  /* 0x000000211a1f7207 */ /* 0x000fe20005800000 */
[----:B------:R-:W-:Y:S01]  /*3a20*/  IMAD R242, R242, c[0x0][0x190], RZ ;  /* 0x00006400f2f27a24 */ /* 0x000fe200078e02ff */
[C---:B------:R-:W-:Y:S01]  /*3a30*/  SEL R23, R26.reuse, R23, !P3 ;  /* 0x000000171a177207 */ /* 0x040fe20005800000 */
[----:B------:R-:W-:Y:S01]  /*3a40*/  IMAD R25, R25, c[0x0][0x190], RZ ;  /* 0x0000640019197a24 */ /* 0x000fe200078e02ff */
[C---:B------:R-:W-:Y:S01]  /*3a50*/  SEL R19, R26.reuse, R107, !P3 ;  /* 0x0000006b1a137207 */ /* 0x040fe20005800000 */
[----:B------:R-:W-:Y:S01]  /*3a60*/  IMAD R31, R31, c[0x0][0x190], RZ ;  /* 0x000064001f1f7a24 */ /* 0x000fe200078e02ff */
[C---:B------:R-:W-:Y:S01]  /*3a70*/  SEL R18, R26.reuse, R13, !P3 ;  /* 0x0000000d1a127207 */ /* 0x040fe20005800000 */
[----:B------:R-:W-:Y:S01]  /*3a80*/  IMAD R23, R23, c[0x0][0x190], RZ ;  /* 0x0000640017177a24 */ /* 0x000fe200078e02ff */
[----:B------:R-:W-:Y:S01]  /*3a90*/  LEA.HI.X.SX32 R29, R29, c[0x0][0x164], 0x1, P6 ;  /* 0x000059001d1d7a11 */ /* 0x000fe200030f0eff */
[----:B------:R-:W-:Y:S01]  /*3aa0*/  IMAD R19, R19, c[0x0][0x190], RZ ;  /* 0x0000640013137a24 */ /* 0x000fe200078e02ff */
[----:B------:R-:W-:Y:S01]  /*3ab0*/  SEL R17, R26, R11, !P3 ;  /* 0x0000000b1a117207 */ /* 0x000fe20005800000 */
[----:B------:R-:W-:Y:S01]  /*3ac0*/  IMAD.SHL.U32 R11, R30, 0x20, RZ ;  /* 0x000000201e0b7824 */ /* 0x000fe200078e00ff */
[----:B------:R-:W-:Y:S01]  /*3ad0*/  LEA R13, P6, R21, c[0x0][0x168], 0x1 ;  /* 0x00005a00150d7a11 */ /* 0x000fe200078c08ff */
[----:B------:R-:W-:Y:S01]  /*3ae0*/  IMAD R18, R18, c[0x0][0x190], RZ ;  /* 0x0000640012127a24 */ /* 0x000fe200078e02ff */
[----:B------:R-:W-:Y:S01]  /*3af0*/  SEL R245, R26, R47, !P3 ;  /* 0x0000002f1af57207 */ /* 0x000fe20005800000 */
[----:B------:R-:W-:Y:S01]  /*3b00*/  IMAD R17, R17, c[0x0][0x190], RZ ;  /* 0x0000640011117a24 */ /* 0x000fe200078e02ff */
[----:B------:R-:W-:Y:S01]  /*3b10*/  LEA R12, P5, R20, c[0x0][0x168], 0x1 ;  /* 0x00005a00140c7a11 */ /* 0x000fe200078a08ff */
[----:B------:R0:W-:Y:S01]  /*3b20*/  STL [R1+0x168], R11 ;  /* 0x0001680b01007387 */ /* 0x0001e20000100800 */
[----:B------:R-:W-:Y:S01]  /*3b30*/  SEL R147, R26, R39, !P3 ;  /* 0x000000271a937207 */ /* 0x000fe20005800000 */
[----:B------:R-:W-:Y:S01]  /*3b40*/  IMAD R245, R245, c[0x0][0x190], RZ ;  /* 0x00006400f5f57a24 */ /* 0x000fe200078e02ff */
[----:B------:R-:W-:Y:S01]  /*3b50*/  LEA R237, P1, R15, c[0x0][0x168], 0x1 ;  /* 0x00005a000fed7a11 */ /* 0x000fe200078208ff */
[----:B------:R-:W-:Y:S01]  /*3b60*/  IMAD R24, R24, c[0x0][0x190], RZ ;  /* 0x0000640018187a24 */ /* 0x000fe200078e02ff */
[----:B------:R-:W-:Y:S01]  /*3b70*/  LEA.HI.X.SX32 R21, R21, c[0x0][0x16c], 0x1, P6 ;  /* 0x00005b0015157a11 */ /* 0x000fe200030f0eff */
[----:B------:R-:W-:Y:S01]  /*3b80*/  IMAD R147, R147, c[0x0][0x190], RZ ;  /* 0x0000640093937a24 */ /* 0x000fe200078e02ff */
[----:B------:R-:W-:Y:S01]  /*3b90*/  LEA.HI.X.SX32 R20, R20, c[0x0][0x16c], 0x1, P5 ;  /* 0x00005b0014147a11 */ /* 0x000fe200028f0eff */
[----:B------:R-:W-:Y:S01]  /*3ba0*/  IMAD.MOV.U32 R7, RZ, RZ, c[0x0][0x18c] ;  /* 0x00006300ff077624 */ /* 0x000fe200078e00ff */
[----:B------:R-:W-:Y:S01]  /*3bb0*/  LEA R36, P6, R242, c[0x0][0x168], 0x1 ;  /* 0x00005a00f2247a11 */ /* 0x000fe200078c08ff */
[----:B------:R-:W-:Y:S01]  /*3bc0*/  CS2R R108, SRZ ;  /* 0x00000000006c7805 */ /* 0x000fe2000001ff00 */
[----:B------:R-:W-:Y:S01]  /*3bd0*/  SEL R14, R26, R5, !P3 ;  /* 0x000000051a0e7207 */ /* 0x000fe20005800000 */
[----:B------:R-:W-:Y:S01]  /*3be0*/  IMAD.SHL.U32 R7, R7, 0x40, RZ ;  /* 0x0000004007077824 */ /* 0x000fe200078e00ff */
[----:B------:R-:W-:Y:S01]  /*3bf0*/  LEA.HI.X.SX32 R15, R15, c[0x0][0x16c], 0x1, P1 ;  /* 0x00005b000f0f7a11 */ /* 0x000fe200008f0eff */
[----:B------:R1:W-:Y:S01]  /*3c00*/  STL [R1+0x40], R36 ;  /* 0x0000402401007387 */ /* 0x0003e20000100800 */
[----:B------:R-:W-:Y:S01]  /*3c10*/  LEA R144, P5, R31, c[0x0][0x168], 0x1 ;  /* 0x00005a001f907a11 */ /* 0x000fe200078a08ff */
[----:B------:R-:W-:Y:S01]  /*3c20*/  IMAD R14, R14, c[0x0][0x190], RZ ;  /* 0x000064000e0e7a24 */ /* 0x000fe200078e02ff */
[----:B------:R-:W-:-:S02]  /*3c30*/  SEL R22, R26, R113, !P3 ;  /* 0x000000711a167207 */ /* 0x000fc40005800000 */
[C---:B------:R-:W-:Y:S02]  /*3c40*/  SEL R145, R26.reuse, R37, !P3 ;  /* 0x000000251a917207 */ /* 0x040fe40005800000 */
[----:B------:R-:W-:Y:S01]  /*3c50*/  SEL R149, R26, R41, !P3 ;  /* 0x000000291a957207 */ /* 0x000fe20005800000 */
[----:B------:R-:W-:Y:S01]  /*3c60*/  IMAD R22, R22, c[0x0][0x190], RZ ;  /* 0x0000640016167a24 */ /* 0x000fe200078e02ff */
[C---:B------:R-:W-:Y:S01]  /*3c70*/  SEL R150, R26.reuse, R43, !P3 ;  /* 0x0000002b1a967207 */ /* 0x040fe20005800000 */
[----:B------:R-:W-:Y:S01]  /*3c80*/  IMAD R145, R145, c[0x0][0x190], RZ ;  /* 0x0000640091917a24 */ /* 0x000fe200078e02ff */
[C---:B------:R-:W-:Y:S01]  /*3c90*/  SEL R152, R26.reuse, R45, !P3 ;  /* 0x0000002d1a987207 */ /* 0x040fe20005800000 */
[----:B------:R-:W-:Y:S01]  /*3ca0*/  IMAD R149, R149, c[0x0][0x190], RZ ;  /* 0x0000640095957a24 */ /* 0x000fe200078e02ff */
[----:B------:R-:W-:Y:S01]  /*3cb0*/  SEL R153, R26, R49, !P3 ;  /* 0x000000311a997207 */ /* 0x000fe20005800000 */
[----:B------:R-:W-:Y:S01]  /*3cc0*/  IMAD R150, R150, c[0x0][0x190], RZ ;  /* 0x0000640096967a24 */ /* 0x000fe200078e02ff */
        /* <DEDUP_REMOVED lines=16> */
[----:B------:R-:W-:Y:S01]  /*3dd0*/  SEL R164, R26, R67, !P3 ;  /* 0x000000431aa47207 */ /* 0x000fe20005800000 */
        /* <DEDUP_REMOVED lines=67> */
[----:B------:R-:W-:Y:S01]  /*4210*/  LEA R16, P1, R23, c[0x0][0x168], 0x1 ;  /* 0x00005a0017107a11 */ /* 0x000fe200078208ff */
[----:B------:R-:W-:Y:S01]  /*4220*/  IMAD R234, R234, c[0x0][0x190], RZ ;  /* 0x00006400eaea7a24 */ /* 0x000fe200078e02ff */
[----:B------:R-:W-:Y:S01]  /*4230*/  SEL R26, R26, R143, !P3 ;  /* 0x0000008f1a1a7207 */ /* 0x000fe20005800000 */
[----:B------:R-:W-:Y:S01]  /*4240*/  IMAD R235, R235, c[0x0][0x190], RZ ;  /* 0x00006400ebeb7a24 */ /* 0x000fe200078e02ff */
[----:B------:R-:W-:Y:S01]  /*4250*/  LOP3.LUT R9, R9, 0x400, R11, 0xf8, !PT ;  /* 0x0000040009097812 */ /* 0x000fe200078ef80b */
[----:B------:R-:W-:Y:S01]  /*4260*/  CS2R R80, SRZ ;  /* 0x0000000000507805 */ /* 0x000fe2000001ff00 */
[----:B------:R-:W-:Y:S01]  /*4270*/  LEA R238, P4, R19, c[0x0][0x168], 0x1 ;  /* 0x00005a0013ee7a11 */ /* 0x000fe200078808ff */
[----:B------:R-:W-:Y:S01]  /*4280*/  IMAD R26, R26, c[0x0][0x190], RZ ;  /* 0x000064001a1a7a24 */ /* 0x000fe200078e02ff */
[C---:B0-----:R-:W-:Y:S01]  /*4290*/  LEA R11, P3, R18.reuse, c[0x0][0x168], 0x1 ;  /* 0x00005a00120b7a11 */ /* 0x041fe200078608ff */
[----:B------:R-:W-:Y:S01]  /*42a0*/  CS2R R82, SRZ ;  /* 0x0000000000527805 */ /* 0x000fe2000001ff00 */
[----:B------:R-:W-:Y:S01]  /*42b0*/  LEA R10, P2, R17, c[0x0][0x168], 0x1 ;  /* 0x00005a00110a7a11 */ /* 0x000fe200078408ff */
[----:B------:R-:W-:Y:S01]  /*42c0*/  CS2R R72, SRZ ;  /* 0x0000000000487805 */ /* 0x000fe2000001ff00 */
[----:B------:R-:W-:Y:S01]  /*42d0*/  LEA.HI.X.SX32 R31, R31, c[0x0][0x16c], 0x1, P5 ;  /* 0x00005b001f1f7a11 */ /* 0x000fe200028f0eff */
[----:B------:R-:W-:Y:S01]  /*42e0*/  CS2R R74, SRZ ;  /* 0x00000000004a7805 */ /* 0x000fe2000001ff00 */
[----:B------:R-:W-:Y:S01]  /*42f0*/  LEA.HI.X.SX32 R23, R23, c[0x0][0x16c], 0x1, P1 ;  /* 0x00005b0017177a11 */ /* 0x000fe200008f0eff */
[----:B------:R-:W-:Y:S01]  /*4300*/  CS2R R96, SRZ ;  /* 0x0000000000607805 */ /* 0x000fe2000001ff00 */
[----:B-1----:R-:W-:Y:S01]  /*4310*/  LEA R36, P5, R245, c[0x0][0x168], 0x1 ;  /* 0x00005a00f5247a11 */ /* 0x002fe200078a08ff */
[----:B------:R-:W-:Y:S01]  /*4320*/  CS2R R98, SRZ ;  /* 0x0000000000627805 */ /* 0x000fe2000001ff00 */
[----:B------:R-:W-:Y:S01]  /*4330*/  LEA.HI.X.SX32 R19, R19, c[0x0][0x16c], 0x1, P4 ;  /* 0x00005b0013137a11 */ /* 0x000fe200020f0eff */
[----:B------:R-:W-:Y:S01]  /*4340*/  CS2R R92, SRZ ;  /* 0x00000000005c7805 */ /* 0x000fe2000001ff00 */
[----:B------:R-:W-:Y:S01]  /*4350*/  LEA R148, P1, R147, c[0x0][0x168], 0x1 ;  /* 0x00005a0093947a11 */ /* 0x000fe200078208ff */
[----:B------:R0:W-:Y:S01]  /*4360*/  STL [R1+0x44], R36 ;  /* 0x0000442401007387 */ /* 0x0001e20000100800 */
[----:B------:R-:W-:Y:S01]  /*4370*/  LEA.HI.X.SX32 R18, R18, c[0x0][0x16c], 0x1, P3 ;  /* 0x00005b0012127a11 */ /* 0x000fe200018f0eff */
[----:B------:R-:W-:Y:S01]  /*4380*/  CS2R R94, SRZ ;  /* 0x00000000005e7805 */ /* 0x000fe2000001ff00 */
[----:B------:R-:W-:Y:S01]  /*4390*/  LEA R30, P4, R27, c[0x0][0x168], 0x1 ;  /* 0x00005a001b1e7a11 */ /* 0x000fe200078808ff */
[----:B------:R-:W-:Y:S01]  /*43a0*/  CS2R R120, SRZ ;  /* 0x0000000000787805 */ /* 0x000fe2000001ff00 */
[----:B------:R-:W-:Y:S01]  /*43b0*/  LEA.HI.X.SX32 R17, R17, c[0x0][0x16c], 0x1, P2 ;  /* 0x00005b0011117a11 */ /* 0x000fe200010f0eff */
[----:B------:R-:W-:Y:S01]  /*43c0*/  CS2R R122, SRZ ;  /* 0x00000000007a7805 */ /* 0x000fe2000001ff00 */
[----:B------:R-:W-:Y:S01]  /*43d0*/  LEA R241, P3, R25, c[0x0][0x168], 0x1 ;  /* 0x00005a0019f17a11 */ /* 0x000fe200078608ff */
[----:B------:R-:W-:Y:S01]  /*43e0*/  CS2R R140, SRZ ;  /* 0x00000000008c7805 */ /* 0x000fe2000001ff00 */
[----:B------:R-:W-:Y:S01]  /*43f0*/  LEA R240, P2, R24, c[0x0][0x168], 0x1 ;  /* 0x00005a0018f07a11 */ /* 0x000fe200078408ff */
[----:B------:R-:W-:Y:S01]  /*4400*/  CS2R R142, SRZ ;  /* 0x00000000008e7805 */ /* 0x000fe2000001ff00 */
[----:B------:R-:W-:Y:S01]  /*4410*/  LEA R236, P0, R14, c[0x0][0x168], 0x1 ;  /* 0x00005a000eec7a11 */ /* 0x000fe200078008ff */
[----:B------:R-:W-:Y:S01]  /*4420*/  CS2R R136, SRZ ;  /* 0x0000000000887805 */ /* 0x000fe2000001ff00 */
[----:B------:R-:W-:Y:S01]  /*4430*/  LEA.HI.X.SX32 R147, R147, c[0x0][0x16c], 0x1, P1 ;  /* 0x00005b0093937a11 */ /* 0x000fe200008f0eff */
[----:B------:R-:W-:Y:S01]  /*4440*/  CS2R R138, SRZ ;  /* 0x00000000008a7805 */ /* 0x000fe2000001ff00 */
[----:B------:R-:W-:Y:S01]  /*4450*/  LEA.HI.X.SX32 R27, R27, c[0x0][0x16c], 0x1, P4 ;  /* 0x00005b001b1b7a11 */ /* 0x000fe200020f0eff */
[----:B------:R-:W-:Y:S01]  /*4460*/  CS2R R128, SRZ ;  /* 0x0000000000807805 */ /* 0x000fe2000001ff00 */
[----:B0-----:R-:W-:Y:S01]  /*4470*/  LEA R36, P1, R246, c[0x0][0x168], 0x1 ;  /* 0x00005a00f6247a11 */ /* 0x001fe200078208ff */
        /* <DEDUP_REMOVED lines=11> */
[C---:B------:R-:W-:Y:S01]  /*4530*/  LEA R243, P2, R149.reuse, c[0x0][0x168], 0x1 ;  /* 0x00005a0095f37a11 */ /* 0x040fe200078408ff */
        /* <DEDUP_REMOVED lines=17> */
[----:B------:R-:W-:Y:S01]  /*4650*/  LEA R146, P0, R145, c[0x0][0x168], 0x1 ;  /* 0x00005a0091927a11 */ /* 0x000fe200078008ff */
[----:B------:R-:W-:Y:S01]  /*4660*/  CS2R R76, SRZ ;  /* 0x00000000004c7805 */ /* 0x000fe2000001ff00 */
[----:B------:R-:W-:Y:S01]  /*4670*/  LEA.HI.X.SX32 R159, R159, c[0x0][0x16c], 0x1, P3 ;  /* 0x00005b009f9f7a11 */ /* 0x000fe200018f0eff */
[----:B------:R-:W-:Y:S01]  /*4680*/  CS2R R78, SRZ ;  /* 0x00000000004e7805 */ /* 0x000fe2000001ff00 */
[----:B------:R-:W-:-:S02]  /*4690*/  LEA.HI.X.SX32 R157, R157, c[0x0][0x16c], 0x1, P2 ;  /* 0x00005b009d9d7a11 */ /* 0x000fc400010f0eff */
[----:B0-----:R-:W-:Y:S02]  /*46a0*/  LEA R36, P3, R251, c[0x0][0x168], 0x1 ;  /* 0x00005a00fb247a11 */ /* 0x001fe400078608ff */
[----:B------:R-:W-:Y:S02]  /*46b0*/  LEA.HI.X.SX32 R145, R145, c[0x0][0x16c], 0x1, P0 ;  /* 0x00005b0091917a11 */ /* 0x000fe400000f0eff */
[----:B------:R-:W-:Y:S01]  /*46c0*/  LEA.HI.X.SX32 R245, R245, c[0x0][0x16c], 0x1, P5 ;  /* 0x00005b00f5f57a11 */ /* 0x000fe200028f0eff */
[----:B------:R0:W-:Y:S01]  /*46d0*/  STL [R1+0x50], R36 ;  /* 0x0000502401007387 */ /* 0x0001e20000100800 */
[----:B------:R-:W-:Y:S02]  /*46e0*/  LEA R193, P2, R166, c[0x0][0x168], 0x1 ;  /* 0x00005a00a6c17a11 */ /* 0x000fe400078408ff */
[----:B------:R-:W-:Y:S02]  /*46f0*/  LEA R156, P0, R155, c[0x0][0x168], 0x1 ;  /* 0x00005a009b9c7a11 */ /* 0x000fe400078008ff */
[----:B------:R-:W-:-:S02]  /*4700*/  LEA R161, P5, R160, c[0x0][0x168], 0x1 ;  /* 0x00005a00a0a17a11 */ /* 0x000fc400078a08ff */
[----:B------:R-:W-:Y:S02]  /*4710*/  LEA.HI.X.SX32 R166, R166, c[0x0][0x16c], 0x1, P2 ;  /* 0x00005b00a6a67a11 */ /* 0x000fe400010f0eff */
[----:B------:R-:W-:Y:S02]  /*4720*/  LEA.HI.X.SX32 R155, R155, c[0x0][0x16c], 0x1, P0 ;  /* 0x00005b009b9b7a11 */ /* 0x000fe400000f0eff */
[----:B------:R-:W-:Y:S02]  /*4730*/  LEA.HI.X.SX32 R160, R160, c[0x0][0x16c], 0x1, P5 ;  /* 0x00005b00a0a07a11 */ /* 0x000fe400028f0eff */
[----:B0-----:R-:W-:Y:S02]  /*4740*/  LEA R36, P2, R203, c[0x0][0x168], 0x1 ;  /* 0x00005a00cb247a11 */ /* 0x001fe400078408ff */
[----:B------:R-:W-:Y:S02]  /*4750*/  LEA R250, P0, R163, c[0x0][0x168], 0x1 ;  /* 0x00005a00a3fa7a11 */ /* 0x000fe400078008ff */
[----:B------:R-:W-:Y:S01]  /*4760*/  LEA.HI.X.SX32 R246, R246, c[0x0][0x16c], 0x1, P1 ;  /* 0x00005b00f6f67a11 */ /* 0x000fe200008f0eff */
[----:B------:R0:W-:Y:S01]  /*4770*/  STL [R1], R36 ;  /* 0x0000002401007387 */ /* 0x0001e20000100800 */
[----:B------:R-:W-:-:S02]  /*4780*/  LEA R197, P5, R196, c[0x0][0x168], 0x1 ;  /* 0x00005a00c4c57a11 */ /* 0x000fc400078a08ff */
[----:B------:R-:W-:Y:S02]  /*4790*/  LEA R165, P1, R164, c[0x0][0x168], 0x1 ;  /* 0x00005a00a4a57a11 */ /* 0x000fe400078208ff */
[----:B------:R-:W-:Y:S02]  /*47a0*/  LEA.HI.X.SX32 R163, R163, c[0x0][0x16c], 0x1, P0 ;  /* 0x00005b00a3a37a11 */ /* 0x000fe400000f0eff */
[----:B------:R-:W-:Y:S02]  /*47b0*/  LEA.HI.X.SX32 R196, R196, c[0x0][0x16c], 0x1, P5 ;  /* 0x00005b00c4c47a11 */ /* 0x000fe400028f0eff */
[----:B------:R-:W-:Y:S02]  /*47c0*/  LEA R200, P0, R199, c[0x0][0x168], 0x1 ;  /* 0x00005a00c7c87a11 */ /* 0x000fe400078008ff */
[----:B------:R-:W-:Y:S02]  /*47d0*/  LEA.HI.X.SX32 R164, R164, c[0x0][0x16c], 0x1, P1 ;  /* 0x00005b00a4a47a11 */ /* 0x000fe400008f0eff */
[----:B0-----:R-:W-:-:S02]  /*47e0*/  LEA R36, P5, R208, c[0x0][0x168], 0x1 ;  /* 0x00005a00d0247a11 */ /* 0x001fc400078a08ff */
[----:B------:R-:W-:Y:S02]  /*47f0*/  LEA.HI.X.SX32 R248, R248, c[0x0][0x16c], 0x1, P4 ;  /* 0x00005b00f8f87a11 */ /* 0x000fe400020f0eff */
[----:B------:R-:W-:Y:S01]  /*4800*/  LEA R202, P1, R201, c[0x0][0x168], 0x1 ;  /* 0x00005a00c9ca7a11 */ /* 0x000fe200078208ff */
[----:B------:R0:W-:Y:S01]  /*4810*/  STL [R1+0x4], R36 ;  /* 0x0000042401007387 */ /* 0x0001e20000100800 */
[----:B------:R-:W-:Y:S02]  /*4820*/  LEA R195, P4, R194, c[0x0][0x168], 0x1 ;  /* 0x00005a00c2c37a11 */ /* 0x000fe400078808ff */
[----:B------:R-:W-:Y:S02]  /*4830*/  LEA.HI.X.SX32 R199, R199, c[0x0][0x16c], 0x1, P0 ;  /* 0x00005b00c7c77a11 */ /* 0x000fe400000f0eff */
[----:B------:R-:W-:Y:S02]  /*4840*/  LEA.HI.X.SX32 R242, R242, c[0x0][0x16c], 0x1, P6 ;  /* 0x00005b00f2f27a11 */ /* 0x000fe400030f0eff */
[----:B------:R-:W-:-:S02]  /*4850*/  LEA R37, P0, R211, c[0x0][0x168], 0x1 ;  /* 0x00005a00d3257a11 */ /* 0x000fc400078008ff */
[----:B------:R-:W-:Y:S02]  /*4860*/  LEA.HI.X.SX32 R201, R201, c[0x0][0x16c], 0x1, P1 ;  /* 0x00005b00c9c97a11 */ /* 0x000fe400008f0eff */
[C---:B------:R-:W-:Y:S01]  /*4870*/  LEA R154, P6, R153.reuse, c[0x0][0x168], 0x1 ;  /* 0x00005a00999a7a11 */ /* 0x040fe200078c08ff */
[----:B------:R-:W-:Y:S01]  /*4880*/  STL [R1+0x8], R37 ;  /* 0x0000082501007387 */ /* 0x000fe20000100800 */
[----:B------:R-:W-:Y:S02]  /*4890*/  LEA.HI.X.SX32 R194, R194, c[0x0][0x16c], 0x1, P4 ;  /* 0x00005b00c2c27a11 */ /* 0x000fe400020f0eff */
[----:B0-----:R-:W-:Y:S02]  /*48a0*/  LEA R36, P1, R212, c[0x0][0x168], 0x1 ;  /* 0x00005a00d4247a11 */ /* 0x001fe400078208ff */
[----:B------:R-:W-:Y:S02]  /*48b0*/  LEA R207, P4, R206, c[0x0][0x168], 0x1 ;  /* 0x00005a00cecf7a11 */ /* 0x000fe400078808ff */
[----:B------:R-:W-:Y:S01]  /*48c0*/  LEA.HI.X.SX32 R153, R153, c[0x0][0x16c], 0x1, P6 ;  /* 0x00005b0099997a11 */ /* 0x000fe200030f0eff */
[----:B------:R0:W-:Y:S01]  /*48d0*/  STL [R1+0xc], R36 ;  /* 0x00000c2401007387 */ /* 0x0001e20000100800 */
[----:B------:R-:W-:-:S02]  /*48e0*/  LEA R249, P6, R162, c[0x0][0x168], 0x1 ;  /* 0x00005a00a2f97a11 */ /* 0x000fc400078c08ff */
[----:B------:R-:W-:Y:S02]  /*48f0*/  LEA.HI.X.SX32 R206, R206, c[0x0][0x16c], 0x1, P4 ;  /* 0x00005b00cece7a11 */ /* 0x000fe400020f0eff */
[----:B------:R-:W-:Y:S02]  /*4900*/  LEA.HI.X.SX32 R251, R251, c[0x0][0x16c], 0x1, P3 ;  /* 0x00005b00fbfb7a11 */ /* 0x000fe400018f0eff */
[----:B------:R-:W-:Y:S02]  /*4910*/  LEA R205, P3, R204, c[0x0][0x168], 0x1 ;  /* 0x00005a00cccd7a11 */ /* 0x000fe400078608ff */
[----:B------:R-:W-:Y:S02]  /*4920*/  LEA.HI.X.SX32 R162, R162, c[0x0][0x16c], 0x1, P6 ;  /* 0x00005b00a2a27a11 */ /* 0x000fe400030f0eff */
[----:B0-----:R-:W-:Y:S02]  /*4930*/  LEA R36, P4, R35, c[0x0][0x168], 0x1 ;  /* 0x00005a0023247a11 */ /* 0x001fe400078808ff */
[----:B------:R-:W-:-:S02]  /*4940*/  LEA R252, P6, R198, c[0x0][0x168], 0x1 ;  /* 0x00005a00c6fc7a11 */ /* 0x000fc400078c08ff */
[----:B------:R-:W-:Y:S01]  /*4950*/  LEA.HI.X.SX32 R203, R203, c[0x0][0x16c], 0x1, P2 ;  /* 0x00005b00cbcb7a11 */ /* 0x000fe200010f0eff */
[----:B------:R0:W-:Y:S01]  /*4960*/  STL [R1+0x54], R36 ;  /* 0x0000542401007387 */ /* 0x0001e20000100800 */
[----:B------:R-:W-:Y:S02]  /*4970*/  LEA.HI.X.SX32 R211, R211, c[0x0][0x16c], 0x1, P0 ;  /* 0x00005b00d3d37a11 */ /* 0x000fe400000f0eff */
[----:B------:R-:W-:Y:S02]  /*4980*/  LEA R214, P2, R213, c[0x0][0x168], 0x1 ;  /* 0x00005a00d5d67a11 */ /* 0x000fe400078408ff */
[----:B------:R-:W-:Y:S02]  /*4990*/  LEA.HI.X.SX32 R204, R204, c[0x0][0x16c], 0x1, P3 ;  /* 0x00005b00cccc7a11 */ /* 0x000fe400018f0eff */
[----:B------:R-:W-:Y:S02]  /*49a0*/  LEA R216, P3, R215, c[0x0][0x168], 0x1 ;  /* 0x00005a00d7d87a11 */ /* 0x000fe400078608ff */
[----:B------:R-:W-:-:S02]  /*49b0*/  LEA.HI.X.SX32 R198, R198, c[0x0][0x16c], 0x1, P6 ;  /* 0x00005b00c6c67a11 */ /* 0x000fc400030f0eff */
[----:B0-----:R-:W-:Y:S02]  /*49c0*/  LEA R36, P0, R221, c[0x0][0x168], 0x1 ;  /* 0x00005a00dd247a11 */ /* 0x001fe400078008ff */
[----:B------:R-:W-:Y:S02]  /*49d0*/  LEA R210, P6, R209, c[0x0][0x168], 0x1 ;  /* 0x00005a00d1d27a11 */ /* 0x000fe400078c08ff */
[----:B------:R-:W-:Y:S01]  /*49e0*/  LEA.HI.X.SX32 R213, R213, c[0x0][0x16c], 0x1, P2 ;  /* 0x00005b00d5d57a11 */ /* 0x000fe200010f0eff */
[----:B------:R0:W-:Y:S01]  /*49f0*/  STL [R1+0x14], R36 ;  /* 0x0000142401007387 */ /* 0x0001e20000100800 */
[----:B------:R-:W-:Y:S02]  /*4a00*/  LEA R37, P2, R223, c[0x0][0x168], 0x1 ;  /* 0x00005a00df257a11 */ /* 0x000fe400078408ff */
[----:B------:R-:W-:Y:S02]  /*4a10*/  LEA.HI.X.SX32 R215, R215, c[0x0][0x16c], 0x1, P3 ;  /* 0x00005b00d7d77a11 */ /* 0x000fe400018f0eff */
[----:B------:R-:W-:Y:S01]  /*4a20*/  LEA.HI.X.SX32 R208, R208, c[0x0][0x16c], 0x1, P5 ;  /* 0x00005b00d0d07a11 */ /* 0x000fe200028f0eff */
[----:B------:R-:W-:Y:S01]  /*4a30*/  STL [R1+0x18], R37 ;  /* 0x0000182501007387 */ /* 0x000fe20000100800 */
[----:B------:R-:W-:-:S02]  /*4a40*/  LEA R218, P5, R217, c[0x0][0x168], 0x1 ;  /* 0x00005a00d9da7a11 */ /* 0x000fc400078a08ff */
[----:B------:R-:W-:Y:S02]  /*4a50*/  LEA.HI.X.SX32 R209, R209, c[0x0][0x16c], 0x1, P6 ;  /* 0x00005b00d1d17a11 */ /* 0x000fe400030f0eff */
[----:B0-----:R-:W-:Y:S02]  /*4a60*/  LEA R36, P3, R34, c[0x0][0x168], 0x1 ;  /* 0x00005a0022247a11 */ /* 0x001fe400078608ff */
[----:B------:R-:W-:Y:S02]  /*4a70*/  LEA.HI.X.SX32 R35, R35, c[0x0][0x16c], 0x1, P4 ;  /* 0x00005b0023237a11 */ /* 0x000fe400020f0eff */
[----:B------:R-:W-:Y:S01]  /*4a80*/  LEA R220, P6, R219, c[0x0][0x168], 0x1 ;  /* 0x00005a00dbdc7a11 */ /* 0x000fe200078c08ff */
[----:B------:R0:W-:Y:S01]  /*4a90*/  STL [R1+0x58], R36 ;  /* 0x0000582401007387 */ /* 0x0001e20000100800 */
[----:B------:R-:W-:Y:S02]  /*4aa0*/  LEA.HI.X.SX32 R217, R217, c[0x0][0x16c], 0x1, P5 ;  /* 0x00005b00d9d97a11 */ /* 0x000fe400028f0eff */
[----:B------:R-:W-:Y:S01]  /*4ab0*/  LEA.HI.X.SX32 R212, R212, c[0x0][0x16c], 0x1, P1 ;  /* 0x00005b00d4d47a11 */ /* 0x000fe200008f0eff */
[----:B------:R1:W-:Y:S01]  /*4ac0*/  STL [R1+0x10], R35 ;  /* 0x0000102301007387 */ /* 0x0003e20000100800 */
[----:B------:R-:W-:-:S02]  /*4ad0*/  LEA.HI.X.SX32 R219, R219, c[0x0][0x16c], 0x1, P6 ;  /* 0x00005b00dbdb7a11 */ /* 0x000fc400030f0eff */
[C---:B------:R-:W-:Y:S02]  /*4ae0*/  LEA R227, P1, R222.reuse, c[0x0][0x168], 0x1 ;  /* 0x00005a00dee37a11 */ /* 0x040fe400078208ff */
[----:B------:R-:W-:Y:S02]  /*4af0*/  LEA.HI.X.SX32 R223, R223, c[0x0][0x16c], 0x1, P2 ;  /* 0x00005b00dfdf7a11 */ /* 0x000fe400010f0eff */
[----:B0-----:R-:W-:Y:S02]  /*4b00*/  LEA R36, P5, R225, c[0x0][0x168], 0x1 ;  /* 0x00005a00e1247a11 */ /* 0x001fe400078a08ff */
[----:B------:R-:W-:Y:S02]  /*4b10*/  LEA.HI.X.SX32 R222, R222, c[0x0][0x16c], 0x1, P1 ;  /* 0x00005b00dede7a11 */ /* 0x000fe400008f0eff */
[----:B-1----:R-:W-:Y:S01]  /*4b20*/  LEA R35, P6, R33, c[0x0][0x168], 0x1 ;  /* 0x00005a0021237a11 */ /* 0x002fe200078c08ff */
[----:B------:R0:W-:Y:S01]  /*4b30*/  STL [R1+0x20], R36 ;  /* 0x0000202401007387 */ /* 0x0001e20000100800 */
[----:B------:R-:W-:-:S02]  /*4b40*/  LEA.HI.X.SX32 R34, R34, c[0x0][0x16c], 0x1, P3 ;  /* 0x00005b0022227a11 */ /* 0x000fc400018f0eff */
[C---:B------:R-:W-:Y:S01]  /*4b50*/  LEA R228, P4, R224.reuse, c[0x0][0x168], 0x1 ;  /* 0x00005a00e0e47a11 */ /* 0x040fe200078808ff */
[----:B------:R1:W-:Y:S01]  /*4b60*/  STL [R1+0x5c], R35 ;  /* 0x00005c2301007387 */ /* 0x0003e20000100800 */
[----:B------:R-:W-:Y:S02]  /*4b70*/  LEA.HI.X.SX32 R225, R225, c[0x0][0x16c], 0x1, P5 ;  /* 0x00005b00e1e17a11 */ /* 0x000fe400028f0eff */
[----:B------:R-:W-:Y:S02]  /*4b80*/  LEA.HI.X.SX32 R224, R224, c[0x0][0x16c], 0x1, P4 ;  /* 0x00005b00e0e07a11 */ /* 0x000fe400020f0eff */
[----:B------:R-:W-:Y:S02]  /*4b90*/  LEA.HI.X.SX32 R221, R221, c[0x0][0x16c], 0x1, P0 ;  /* 0x00005b00dddd7a11 */ /* 0x000fe400000f0eff */
[----:B0-----:R-:W-:Y:S02]  /*4ba0*/  LEA R36, P1, R231, c[0x0][0x168], 0x1 ;  /* 0x00005a00e7247a11 */ /* 0x001fe400078208ff */
[----:B------:R-:W-:-:S02]  /*4bb0*/  LEA.HI.X.SX32 R33, R33, c[0x0][0x16c], 0x1, P6 ;  /* 0x00005b0021217a11 */ /* 0x000fc400030f0eff */
[----:B-1----:R-:W-:Y:S01]  /*4bc0*/  LEA R35, P2, R32, c[0x0][0x168], 0x1 ;  /* 0x00005a0020237a11 */ /* 0x002fe200078408ff */
[----:B------:R-:W-:Y:S01]  /*4bd0*/  STL [R1+0x28], R36 ;  /* 0x0000282401007387 */ /* 0x000fe20000100800 */
[----:B------:R-:W-:Y:S02]  /*4be0*/  LEA R230, P0, R226, c[0x0][0x168], 0x1 ;  /* 0x00005a00e2e67a11 */ /* 0x000fe400078008ff */
[----:B------:R-:W-:Y:S01]  /*4bf0*/  LEA.HI.X.SX32 R32, R32, c[0x0][0x16c], 0x1, P2 ;  /* 0x00005b0020207a11 */ /* 0x000fe200010f0eff */
[----:B------:R0:W-:Y:S01]  /*4c00*/  STL [R1+0x60], R35 ;  /* 0x0000602301007387 */ /* 0x0001e20000100800 */
[----:B------:R-:W-:Y:S02]  /*4c10*/  LEA.HI.X.SX32 R226, R226, c[0x0][0x16c], 0x1, P0 ;  /* 0x00005b00e2e27a11 */ /* 0x000fe400000f0eff */
[----:B------:R-:W-:Y:S01]  /*4c20*/  SHF.R.S32.HI R5, RZ, 0x1f, R6 ;  /* 0x0000001fff057819 */ /* 0x000fe20000011406 */
[----:B------:R1:W-:Y:S01]  /*4c30*/  STL [R1+0x1c], R34 ;  /* 0x00001c2201007387 */ /* 0x0003e20000100800 */
[----:B------:R-:W-:-:S02]  /*4c40*/  LEA R232, P3, R229, c[0x0][0x168], 0x1 ;  /* 0x00005a00e5e87a11 */ /* 0x000fc400078608ff */
[C---:B------:R-:W-:Y:S01]  /*4c50*/  SHF.L.U64.HI R5, R6.reuse, 0x1, R5 ;  /* 0x0000000106057819 */ /* 0x040fe20000010205 */
[----:B------:R-:W-:Y:S01]  /*4c60*/  IMAD.SHL.U32 R6, R6, 0x2, RZ ;  /* 0x0000000206067824 */ /* 0x000fe200078e00ff */
[----:B------:R-:W-:Y:S02]  /*4c70*/  LEA.HI.X.SX32 R231, R231, c[0x0][0x16c], 0x1, P1 ;  /* 0x00005b00e7e77a11 */ /* 0x000fe400008f0eff */
[C---:B0-----:R-:W-:Y:S02]  /*4c80*/  LEA R35, P5, R234.reuse, c[0x0][0x168], 0x1 ;  /* 0x00005a00ea237a11 */ /* 0x041fe400078a08ff */
[----:B------:R-:W-:Y:S02]  /*4c90*/  LEA.HI.X.SX32 R229, R229, c[0x0][0x16c], 0x1, P3 ;  /* 0x00005b00e5e57a11 */ /* 0x000fe400018f0eff */
[----:B-1----:R-:W-:Y:S02]  /*4ca0*/  LEA R34, P4, R233, c[0x0][0x168], 0x1 ;  /* 0x00005a00e9227a11 */ /* 0x002fe400078808ff */
[----:B------:R-:W-:-:S02]  /*4cb0*/  LEA.HI.X.SX32 R234, R234, c[0x0][0x16c], 0x1, P5 ;  /* 0x00005b00eaea7a11 */ /* 0x000fc400028f0eff */
[----:B------:R-:W-:Y:S01]  /*4cc0*/  LEA.HI.X.SX32 R233, R233, c[0x0][0x16c], 0x1, P4 ;  /* 0x00005b00e9e97a11 */ /* 0x000fe200020f0eff */
[----:B------:R0:W-:Y:S04]  /*4cd0*/  STL [R1+0x30], R34 ;  /* 0x0000302201007387 */ /* 0x0001e80000100800 */
[----:B------:R-:W-:Y:S04]  /*4ce0*/  STL [R1+0x34], R35 ;  /* 0x0000342301007387 */ /* 0x000fe80000100800 */
[----:B------:R1:W-:Y:S01]  /*4cf0*/  STL [R1+0x24], R33 ;  /* 0x0000242101007387 */ /* 0x0003e20000100800 */
[----:B0-----:R-:W-:-:S04]  /*4d00*/  LEA R34, P6, R235, c[0x0][0x168], 0x1 ;  /* 0x00005a00eb227a11 */ /* 0x001fc800078c08ff */
[----:B------:R-:W-:Y:S01]  /*4d10*/  LEA.HI.X.SX32 R235, R235, c[0x0][0x16c], 0x1, P6 ;  /* 0x00005b00ebeb7a11 */ /* 0x000fe200030f0eff */
[----:B------:R-:W-:Y:S01]  /*4d20*/  STL [R1+0x38], R34 ;  /* 0x0000382201007387 */ /* 0x000fe20000100800 */
[----:B-1----:R-:W-:-:S04]  /*4d30*/  LEA R33, P0, R26, c[0x0][0x168], 0x1 ;  /* 0x00005a001a217a11 */ /* 0x002fc800078008ff */
[----:B------:R-:W-:Y:S01]  /*4d40*/  LEA.HI.X.SX32 R26, R26, c[0x0][0x16c], 0x1, P0 ;  /* 0x00005b001a1a7a11 */ /* 0x000fe200000f0eff */
[----:B------:R0:W-:Y:S04]  /*4d50*/  STL [R1+0x64], R33 ;  /* 0x0000642101007387 */ /* 0x0001e80000100800 */
[----:B------:R1:W-:Y:S04]  /*4d60*/  STL [R1+0x2c], R32 ;  /* 0x00002c2001007387 */ /* 0x0003e80000100800 */
[----:B------:R2:W-:Y:S01]  /*4d70*/  STL [R1+0x3c], R26 ;  /* 0x00003c1a01007387 */ /* 0x0005e20000100800 */
[----:B0-----:R-:W-:-:S02]  /*4d80*/  LOP3.LUT R33, R0, 0x30, RZ, 0x3c, !PT ;  /* 0x0000003000217812 */ /* 0x001fc400078e3cff */
[C---:B------:R-:W-:Y:S02]  /*4d90*/  LOP3.LUT R33, R0.reuse, 0x60, RZ, 0x3c, !PT ;  /* 0x0000006000217812 */ /* 0x040fe400078e3cff */
[C---:B-1----:R-:W-:Y:S02]  /*4da0*/  LOP3.LUT R32, R0.reuse, 0x10, RZ, 0x3c, !PT ;  /* 0x0000001000207812 */ /* 0x042fe400078e3cff */
[C---:B------:R-:W-:Y:S02]  /*4db0*/  LOP3.LUT R32, R0.reuse, 0x40, RZ, 0x3c, !PT ;  /* 0x0000004000207812 */ /* 0x040fe400078e3cff */
[C---:B--2---:R-:W-:Y:S02]  /*4dc0*/  LOP3.LUT R26, R0.reuse, 0x20, RZ, 0x3c, !PT ;  /* 0x00000020001a7812 */ /* 0x044fe400078e3cff */
[C---:B------:R-:W-:Y:S02]  /*4dd0*/  LOP3.LUT R26, R0.reuse, 0x50, RZ, 0x3c, !PT ;  /* 0x00000050001a7812 */ /* 0x040fe400078e3cff */
[----:B------:R-:W-:-:S02]  /*4de0*/  LOP3.LUT R32, R0, 0x70, RZ, 0x3c, !PT ;  /* 0x0000007000207812 */ /* 0x000fc400078e3cff */
[C---:B------:R-:W-:Y:S02]  /*4df0*/  LOP3.LUT R26, R2.reuse, 0x20, RZ, 0x3c, !PT ;  /* 0x00000020021a7812 */ /* 0x040fe400078e3cff */
[C---:B------:R-:W-:Y:S02]  /*4e00*/  LOP3.LUT R33, R2.reuse, 0x40, RZ, 0x3c, !PT ;  /* 0x0000004002217812 */ /* 0x040fe400078e3cff */
[----:B------:R-:W-:Y:S02]  /*4e10*/  LOP3.LUT R32, R2, 0x60, RZ, 0x3c, !PT ;  /* 0x0000006002207812 */ /* 0x000fe400078e3cff */
[----:B------:R-:W-:Y:S02]  /*4e20*/  LOP3.LUT R26, R9, 0x40, RZ, 0x3c, !PT ;  /* 0x00000040091a7812 */ /* 0x000fe400078e3cff */
.L_x_3:
[C---:B------:R-:W-:Y:S01]  /*4e30*/  ISETP.GT.AND P0, PT, R3.reuse, 0x1, PT ;  /* 0x000000010300780c */ /* 0x040fe20003f04270 */
[----:B------:R-:W-:Y:S01]  /*4e40*/  IMAD.MOV.U32 R32, RZ, RZ, c[0x0][0x188] ;  /* 0x00006200ff207624 */ /* 0x000fe200078e00ff */
[----:B------:R-:W-:Y:S01]  /*4e50*/  ISETP.GT.AND P1, PT, R3, 0x2, PT ;  /* 0x000000020300780c */ /* 0x000fe20003f24270 */
[----:B------:R-:W-:Y:S01]  /*4e60*/  IMAD.MOV.U32 R7, RZ, RZ, c[0x0][0x188] ;  /* 0x00006200ff077624 */ /* 0x000fe200078e00ff */
[----:B------:R-:W-:Y:S01]  /*4e70*/  PRMT R105, RZ, 0x7610, R105 ;  /* 0x00007610ff697816 */ /* 0x000fe20000000069 */
[----:B------:R-:W-:Y:S01]  /*4e80*/  IMAD.WIDE R32, R32, 0x2, R28 ;  /* 0x0000000220207825 */ /* 0x000fe200078e021c */
[----:B------:R-:W-:Y:S01]  /*4e90*/  STL [R1+0x1c0], R70 ;  /* 0x0001c04601007387 */ /* 0x000fe20000100800 */
[----:B------:R-:W-:-:S02]  /*4ea0*/  PRMT R101, RZ, 0x7610, R101 ;  /* 0x00007610ff657816 */ /* 0x000fc40000000065 */
[----:B------:R-:W-:Y:S01]  /*4eb0*/  IMAD.SHL.U32 R7, R7, 0x2, RZ ;  /* 0x0000000207077824 */ /* 0x000fe200078e00ff */
[----:B------:R-:W-:Y:S03]  /*4ec0*/  STL [R1+0x1bc], R71 ;  /* 0x0001bc4701007387 */ /* 0x000fe60000100800 */
[----:B------:R-:W-:Y:S01]  /*4ed0*/  IMAD.WIDE R34, R7, 0x2, R28 ;  /* 0x0000000207227825 */ /* 0x000fe200078e021c */
[----:B------:R-:W-:Y:S03]  /*4ee0*/  STL [R1+0x1b8], R76 ;  /* 0x0001b84c01007387 */ /* 0x000fe60000100800 */
[----:B------:R-:W-:Y:S01]  /*4ef0*/  IMAD.MOV.U32 R7, RZ, RZ, c[0x0][0x188] ;  /* 0x00006200ff077624 */ /* 0x000fe200078e00ff */
[----:B------:R0:W2:Y:S01]  /*4f00*/  @P0 LDG.E.U16 R105, [R32.64] ;  /* 0x0000000420690981 */ /* 0x0000a2000c1e1500 */
[----:B------:R-:W-:-:S03]  /*4f10*/  ISETP.GT.AND P0, PT, R3, 0x3, PT ;  /* 0x000000030300780c */ /* 0x000fc60003f04270 */
[----:B------:R-:W-:Y:S01]  /*4f20*/  STL [R1+0x1b4], R77 ;  /* 0x0001b44d01007387 */ /* 0x000fe20000100800 */
[----:B------:R-:W-:-:S03]  /*4f30*/  IMAD R7, R7, 0x3, RZ ;  /* 0x0000000307077824 */ /* 0x000fc600078e02ff */
[----:B------:R-:W-:Y:S01]  /*4f40*/  STL [R1+0x1b0], R78 ;  /* 0x0001b04e01007387 */ /* 0x000fe20000100800 */
[----:B------:R-:W-:-:S03]  /*4f50*/  IMAD.MOV.U32 R36, RZ, RZ, c[0x0][0x188] ;  /* 0x00006200ff247624 */ /* 0x000fc600078e00ff */
[----:B------:R-:W-:Y:S04]  /*4f60*/  STL [R1+0x1ac], R79 ;  /* 0x0001ac4f01007387 */ /* 0x000fe80000100800 */
[----:B------:R-:W-:Y:S04]  /*4f70*/  STL [R1+0x1a8], R26 ;  /* 0x0001a81a01007387 */ /* 0x000fe80000100800 */
[----:B------:R1:W3:Y:S01]  /*4f80*/  @P1 LDG.E.U16 R101, [R34.64] ;  /* 0x0000000422651981 */ /* 0x0002e2000c1e1500 */
[----:B------:R-:W-:-:S03]  /*4f90*/  ISETP.GT.AND P1, PT, R3, 0x4, PT ;  /* 0x000000040300780c */ /* 0x000fc60003f24270 */
[----:B------:R-:W-:Y:S01]  /*4fa0*/  STL [R1+0x174], R8 ;  /* 0x0001740801007387 */ /* 0x000fe20000100800 */
[----:B------:R-:W-:Y:S01]  /*4fb0*/  ISETP.GT.AND P2, PT, R3, 0x5, PT ;  /* 0x000000050300780c */ /* 0x000fe20003f44270 */
[----:B------:R-:W-:Y:S02]  /*4fc0*/  IMAD.MOV.U32 R38, RZ, RZ, c[0x0][0x188] ;  /* 0x00006200ff267624 */ /* 0x000fe400078e00ff */
[----:B-----5:R4:W-:Y:S01]  /*4fd0*/  STL [R1+0x16c], R4 ;  /* 0x00016c0401007387 */ /* 0x0209e20000100800 */
[----:B------:R-:W-:Y:S01]  /*4fe0*/  PRMT R88, RZ, 0x7610, R88 ;  /* 0x00007610ff587816 */ /* 0x000fe20000000058 */
[----:B0-----:R-:W-:Y:S01]  /*4ff0*/  IMAD.WIDE R32, R7, 0x2, R28 ;  /* 0x0000000207207825 */ /* 0x001fe200078e021c */
[----:B------:R-:W-:-:S03]  /*5000*/  ISETP.GT.AND P4, PT, R3, 0x7, PT ;  /* 0x000000070300780c */ /* 0x000fc60003f84270 */
[----:B------:R-:W-:Y:S01]  /*5010*/  IMAD.SHL.U32 R36, R36, 0x4, RZ ;  /* 0x0000000424247824 */ /* 0x000fe200078e00ff */
[----:B------:R-:W-:Y:S01]  /*5020*/  PRMT R51, RZ, 0x7610, R51 ;  /* 0x00007610ff337816 */ /* 0x000fe20000000033 */
[----:B----4-:R-:W-:Y:S01]  /*5030*/  IMAD.MOV.U32 R4, RZ, RZ, c[0x0][0x188] ;  /* 0x00006200ff047624 */ /* 0x010fe200078e00ff */
[----:B------:R0:W4:Y:S01]  /*5040*/  @P0 LDG.E.U16 R88, [R32.64] ;  /* 0x0000000420580981 */ /* 0x000122000c1e1500 */
[----:B------:R-:W-:Y:S02]  /*5050*/  IMAD.MOV.U32 R7, RZ, RZ, c[0x0][0x188] ;  /* 0x00006200ff077624 */ /* 0x000fe400078e00ff */
[----:B------:R-:W-:Y:S02]  /*5060*/  IMAD.SHL.U32 R4, R4, 0x8, RZ ;  /* 0x0000000804047824 */ /* 0x000fe400078e00ff */
[----:B------:R-:W-:Y:S02]  /*5070*/  IMAD R38, R38, 0x5, RZ ;  /* 0x0000000526267824 */ /* 0x000fe400078e02ff */
[----:B------:R-:W-:Y:S01]  /*5080*/  IMAD.WIDE R36, R36, 0x2, R28 ;  /* 0x0000000224247825 */ /* 0x000fe200078e021c */
[----:B------:R-:W-:-:S02]  /*5090*/  ISETP.GT.AND P3, PT, R3, 0x6, PT ;  /* 0x000000060300780c */ /* 0x000fc40003f64270 */
[----:B------:R-:W-:Y:S01]  /*50a0*/  PRMT R45, RZ, 0x7610, R45 ;  /* 0x00007610ff2d7816 */ /* 0x000fe2000000002d */
[----:B------:R-:W-:Y:S02]  /*50b0*/  IMAD R7, R7, 0x7, RZ ;  /* 0x0000000707077824 */ /* 0x000fe400078e02ff */
[----:B------:R-:W-:Y:S01]  /*50c0*/  IMAD.MOV.U32 R42, RZ, RZ, c[0x0][0x188] ;  /* 0x00006200ff2a7624 */ /* 0x000fe200078e00ff */
[----:B-1----:R-:W-:Y:S01]  /*50d0*/  PRMT R34, RZ, 0x7610, R34 ;  /* 0x00007610ff227816 */ /* 0x002fe20000000022 */
[--C-:B0-----:R-:W-:Y:S01]  /*50e0*/  IMAD.WIDE R32, R4, 0x2, R28.reuse ;  /* 0x0000000204207825 */ /* 0x101fe200078e021c */
[----:B------:R0:W2:Y:S03]  /*50f0*/  @P1 LDG.E.U16 R51, [R36.64] ;  /* 0x0000000424331981 */ /* 0x0000a6000c1e1500 */
[----:B------:R-:W-:Y:S01]  /*5100*/  IMAD.WIDE R38, R38, 0x2, R28 ;  /* 0x0000000226267825 */ /* 0x000fe200078e021c */
[----:B------:R-:W-:-:S03]  /*5110*/  ISETP.GT.AND P1, PT, R3, 0x9, PT ;  /* 0x000000090300780c */ /* 0x000fc60003f24270 */
[----:B------:R-:W-:Y:S01]  /*5120*/  IMAD.MOV.U32 R4, RZ, RZ, c[0x0][0x188] ;  /* 0x00006200ff047624 */ /* 0x000fe200078e00ff */
[----:B------:R1:W2:Y:S01]  /*5130*/  @P2 LDG.E.U16 R45, [R38.64] ;  /* 0x00000004262d2981 */ /* 0x0002a2000c1e1500 */
[----:B------:R-:W-:Y:S01]  /*5140*/  IMAD.WIDE R46, R7, 0x2, R28 ;  /* 0x00000002072e7825 */ /* 0x000fe200078e021c */
[----:B------:R-:W-:-:S03]  /*5150*/  PRMT R40, RZ, 0x7610, R40 ;  /* 0x00007610ff287816 */ /* 0x000fc60000000028 */
[----:B------:R-:W-:Y:S02]  /*5160*/  IMAD R42, R42, 0x6, RZ ;  /* 0x000000062a2a7824 */ /* 0x000fe400078e02ff */
[----:B------:R-:W-:Y:S02]  /*5170*/  IMAD.MOV.U32 R26, RZ, RZ, c[0x0][0x188] ;  /* 0x00006200ff1a7624 */ /* 0x000fe400078e00ff */
[----:B------:R-:W-:Y:S01]  /*5180*/  IMAD R4, R4, 0xc, RZ ;  /* 0x0000000c04047824 */ /* 0x000fe200078e02ff */
[C---:B------:R-:W-:Y:S01]  /*5190*/  ISETP.GT.AND P2, PT, R3.reuse, 0xa, PT ;  /* 0x0000000a0300780c */ /* 0x040fe20003f44270 */
[----:B------:R-:W-:Y:S01]  /*51a0*/  IMAD.MOV.U32 R8, RZ, RZ, c[0x0][0x188] ;  /* 0x00006200ff087624 */ /* 0x000fe200078e00ff */
[----:B------:R0:W2:Y:S01]  /*51b0*/  @P4 LDG.E.U16 R34, [R46.64] ;  /* 0x000000042e224981 */ /* 0x0000a2000c1e1500 */
[----:B------:R-:W-:Y:S01]  /*51c0*/  IMAD.WIDE R42, R42, 0x2, R28 ;  /* 0x000000022a2a7825 */ /* 0x000fe200078e021c */
[----:B------:R-:W-:-:S03]  /*51d0*/  ISETP.GT.AND P0, PT, R3, 0x8, PT ;  /* 0x000000080300780c */ /* 0x000fc60003f04270 */
[----:B------:R-:W-:Y:S01]  /*51e0*/  IMAD R26, R26, 0x9, RZ ;  /* 0x000000091a1a7824 */ /* 0x000fe200078e02ff */
[----:B------:R-:W-:Y:S01]  /*51f0*/  PRMT R102, RZ, 0x7610, R102 ;  /* 0x00007610ff667816 */ /* 0x000fe20000000066 */
[----:B------:R-:W-:Y:S02]  /*5200*/  IMAD R8, R8, 0xa, RZ ;  /* 0x0000000a08087824 */ /* 0x000fe400078e02ff */
[--C-:B0-----:R-:W-:Y:S01]  /*5210*/  IMAD.WIDE R46, R4, 0x2, R28.reuse ;  /* 0x00000002042e7825 */ /* 0x101fe200078e021c */
[C---:B------:R-:W-:Y:S01]  /*5220*/  ISETP.GT.AND P4, PT, R3.reuse, 0xc, PT ;  /* 0x0000000c0300780c */ /* 0x040fe20003f84270 */
[----:B------:R0:W2:Y:S02]  /*5230*/  @P3 LDG.E.U16 R40, [R42.64] ;  /* 0x000000042a283981 */ /* 0x0000a4000c1e1500 */
[----:B------:R-:W-:Y:S02]  /*5240*/  IMAD.MOV.U32 R4, RZ, RZ, c[0x0][0x188] ;  /* 0x00006200ff047624 */ /* 0x000fe400078e00ff */
[----:B------:R-:W-:Y:S01]  /*5250*/  IMAD.WIDE R36, R26, 0x2, R28 ;  /* 0x000000021a247825 */ /* 0x000fe200078e021c */
[----:B------:R-:W-:-:S02]  /*5260*/  ISETP.GT.AND P3, PT, R3, 0xb, PT ;  /* 0x0000000b0300780c */ /* 0x000fc40003f64270 */
[----:B------:R-:W-:Y:S01]  /*5270*/  PRMT R100, RZ, 0x7610, R100 ;  /* 0x00007610ff647816 */ /* 0x000fe20000000064 */
[----:B------:R-:W-:Y:S01]  /*5280*/  IMAD.MOV.U32 R7, RZ, RZ, c[0x0][0x188] ;  /* 0x00006200ff077624 */ /* 0x000fe200078e00ff */
[----:B------:R-:W-:Y:S01]  /*5290*/  PRMT R113, RZ, 0x7610, R113 ;  /* 0x00007610ff717816 */ /* 0x000fe20000000071 */
[----:B------:R-:W-:Y:S01]  /*52a0*/  IMAD R4, R4, 0xd, RZ ;  /* 0x0000000d04047824 */ /* 0x000fe200078e02ff */
[----:B------:R0:W2:Y:S01]  /*52b0*/  @P1 LDG.E.U16 R102, [R36.64] ;  /* 0x0000000424661981 */ /* 0x0000a2000c1e1500 */
[----:B-1----:R-:W-:Y:S01]  /*52c0*/  IMAD.WIDE R38, R8, 0x2, R28 ;  /* 0x0000000208267825 */ /* 0x002fe200078e021c */
[----:B------:R-:W-:Y:S02]  /*52d0*/  PRMT R50, RZ, 0x7610, R50 ;  /* 0x00007610ff327816 */ /* 0x000fe40000000032 */
[----:B------:R-:W-:Y:S01]  /*52e0*/  PRMT R87, RZ, 0x7610, R87 ;  /* 0x00007610ff577816 */ /* 0x000fe20000000057 */
[----:B------:R-:W-:Y:S01]  /*52f0*/  IMAD R7, R7, 0xb, RZ ;  /* 0x0000000b07077824 */ /* 0x000fe200078e02ff */
[----:B------:R1:W2:Y:S01]  /*5300*/  @P2 LDG.E.U16 R100, [R38.64] ;  /* 0x0000000426642981 */ /* 0x0002a2000c1e1500 */
[----:B------:R-:W-:Y:S01]  /*5310*/  ISETP.GT.AND P2, PT, R3, 0xf, PT ;  /* 0x0000000f0300780c */ /* 0x000fe20003f44270 */
[----:B0-----:R-:W-:-:S02]  /*5320*/  IMAD.WIDE R36, R4, 0x2, R28 ;  /* 0x0000000204247825 */ /* 0x001fc400078e021c */
[----:B------:R0:W2:Y:S02]  /*5330*/  @P0 LDG.E.U16 R113, [R32.64] ;  /* 0x0000000420710981 */ /* 0x0000a4000c1e1500 */
[----:B------:R-:W-:Y:S01]  /*5340*/  IMAD.MOV.U32 R4, RZ, RZ, c[0x0][0x188] ;  /* 0x00006200ff047624 */ /* 0x000fe200078e00ff */
[----:B------:R-:W-:Y:S01]  /*5350*/  ISETP.GT.AND P0, PT, R3, 0xd, PT ;  /* 0x0000000d0300780c */ /* 0x000fe20003f04270 */
[----:B------:R-:W-:Y:S01]  /*5360*/  IMAD.MOV.U32 R8, RZ, RZ, c[0x0][0x188] ;  /* 0x00006200ff087624 */ /* 0x000fe200078e00ff */
[----:B------:R0:W2:Y:S01]  /*5370*/  @P4 LDG.E.U16 R50, [R46.64] ;  /* 0x000000042e324981 */ /* 0x0000a2000c1e1500 */
[----:B------:R-:W-:Y:S01]  /*5380*/  IMAD.WIDE R42, R7, 0x2, R28 ;  /* 0x00000002072a7825 */ /* 0x000fe200078e021c */
[----:B------:R-:W-:-:S03]  /*5390*/  ISETP.GT.AND P4, PT, R3, 0x11, PT ;  /* 0x000000110300780c */ /* 0x000fc60003f84270 */
[----:B------:R-:W-:Y:S01]  /*53a0*/  IMAD R4, R4, 0x11, RZ ;  /* 0x0000001104047824 */ /* 0x000fe200078e02ff */
[----:B------:R1:W2:Y:S01]  /*53b0*/  @P3 LDG.E.U16 R87, [R42.64] ;  /* 0x000000042a573981 */ /* 0x0002a2000c1e1500 */
[----:B------:R-:W-:Y:S01]  /*53c0*/  IMAD R8, R8, 0xf, RZ ;  /* 0x0000000f08087824 */ /* 0x000fe200078e02ff */
[C---:B------:R-:W-:Y:S01]  /*53d0*/  ISETP.GT.AND P3, PT, R3.reuse, 0x10, PT ;  /* 0x000000100300780c */ /* 0x040fe20003f64270 */
[----:B------:R-:W-:Y:S01]  /*53e0*/  IMAD.WIDE R84, R4, 0x2, R28 ;  /* 0x0000000204547825 */ /* 0x000fe200078e021c */
[----:B0-----:R-:W-:Y:S02]  /*53f0*/  PRMT R33, RZ, 0x7610, R33 ;  /* 0x00007610ff217816 */ /* 0x001fe40000000021 */
[----:B------:R-:W-:Y:S01]  /*5400*/  ISETP.GT.AND P1, PT, R3, 0xe, PT ;  /* 0x0000000e0300780c */ /* 0x000fe20003f24270 */
[----:B------:R-:W-:Y:S01]  /*5410*/  IMAD.MOV.U32 R7, RZ, RZ, c[0x0][0x188] ;  /* 0x00006200ff077624 */ /* 0x000fe200078e00ff */
[----:B------:R-:W-:Y:S01]  /*5420*/  PRMT R44, RZ, 0x7610, R44 ;  /* 0x00007610ff2c7816 */ /* 0x000fe2000000002c */
[----:B------:R-:W-:-:S02]  /*5430*/  IMAD.MOV.U32 R4, RZ, RZ, c[0x0][0x188] ;  /* 0x00006200ff047624 */ /* 0x000fc400078e00ff */
[----:B------:R-:W-:Y:S02]  /*5440*/  IMAD.MOV.U32 R26, RZ, RZ, c[0x0][0x188] ;  /* 0x00006200ff1a7624 */ /* 0x000fe400078e00ff */
[----:B------:R-:W-:Y:S01]  /*5450*/  IMAD.WIDE R46, R8, 0x2, R28 ;  /* 0x00000002082e7825 */ /* 0x000fe200078e021c */
[----:B------:R-:W-:Y:S01]  /*5460*/  PRMT R35, RZ, 0x7610, R35 ;  /* 0x00007610ff237816 */ /* 0x000fe20000000023 */
[----:B------:R0:W2:Y:S02]  /*5470*/  @P0 LDG.E.U16 R44, [R36.64] ;  /* 0x00000004242c0981 */ /* 0x0000a4000c1e1500 */
[----:B------:R-:W-:Y:S02]  /*5480*/  IMAD.SHL.U32 R7, R7, 0x10, RZ ;  /* 0x0000001007077824 */ /* 0x000fe400078e00ff */
[----:B------:R-:W-:Y:S01]  /*5490*/  IMAD R4, R4, 0x12, RZ ;  /* 0x0000001204047824 */ /* 0x000fe200078e02ff */
[----:B------:R0:W2:Y:S01]  /*54a0*/  @P2 LDG.E.U16 R33, [R46.64] ;  /* 0x000000042e212981 */ /* 0x0000a2000c1e1500 */
[----:B------:R-:W-:Y:S01]  /*54b0*/  IMAD R26, R26, 0xe, RZ ;  /* 0x0000000e1a1a7824 */ /* 0x000fe200078e02ff */
[----:B------:R-:W-:Y:S01]  /*54c0*/  PRMT R112, RZ, 0x7610, R112 ;  /* 0x00007610ff707816 */ /* 0x000fe20000000070 */
[----:B------:R-:W-:Y:S01]  /*54d0*/  IMAD.MOV.U32 R8, RZ, RZ, c[0x0][0x188] ;  /* 0x00006200ff087624 */ /* 0x000fe200078e00ff */
[----:B------:R-:W-:Y:S01]  /*54e0*/  ISETP.GT.AND P2, PT, R3, 0x14, PT ;  /* 0x000000140300780c */ /* 0x000fe20003f44270 */
[----:B------:R-:W-:Y:S01]  /*54f0*/  IMAD.WIDE R48, R7, 0x2, R28 ;  /* 0x0000000207307825 */ /* 0x000fe200078e021c */
[----:B-1----:R-:W-:Y:S01]  /*5500*/  PRMT R39, RZ, 0x7610, R39 ;  /* 0x00007610ff277816 */ /* 0x002fe20000000027 */
[----:B------:R1:W2:Y:S02]  /*5510*/  @P4 LDG.E.U16 R35, [R84.64] ;  /* 0x0000000454234981 */ /* 0x0002a4000c1e1500 */
[--C-:B0-----:R-:W-:Y:S01]  /*5520*/  IMAD.WIDE R36, R4, 0x2, R28.reuse ;  /* 0x0000000204247825 */ /* 0x101fe200078e021c */
[----:B------:R-:W-:Y:S01]  /*5530*/  ISETP.GT.AND P4, PT, R3, 0x16, PT ;  /* 0x000000160300780c */ /* 0x000fe20003f84270 */
[----:B------:R0:W2:Y:S02]  /*5540*/  @P3 LDG.E.U16 R112, [R48.64] ;  /* 0x0000000430703981 */ /* 0x0000a4000c1e1500 */
[----:B------:R-:W-:-:S04]  /*5550*/  IMAD.WIDE R42, R26, 0x2, R28 ;  /* 0x000000021a2a7825 */ /* 0x000fc800078e021c */
[----:B------:R-:W-:Y:S01]  /*5560*/  IMAD.MOV.U32 R4, RZ, RZ, c[0x0][0x188] ;  /* 0x00006200ff047624 */ /* 0x000fe200078e00ff */
[----:B------:R1:W2:Y:S01]  /*5570*/  @P1 LDG.E.U16 R39, [R42.64] ;  /* 0x000000042a271981 */ /* 0x0002a2000c1e1500 */
[----:B------:R-:W-:Y:S01]  /*5580*/  IMAD R8, R8, 0x14, RZ ;  /* 0x0000001408087824 */ /* 0x000fe200078e02ff */
[C---:B------:R-:W-:Y:S01]  /*5590*/  ISETP.GT.AND P3, PT, R3.reuse, 0x15, PT ;  /* 0x000000150300780c */ /* 0x040fe20003f64270 */
[----:B------:R-:W-:Y:S01]  /*55a0*/  IMAD R4, R4, 0x16, RZ ;  /* 0x0000001604047824 */ /* 0x000fe200078e02ff */
[----:B0-----:R-:W-:Y:S01]  /*55b0*/  PRMT R49, RZ, 0x7610, R49 ;  /* 0x00007610ff317816 */ /* 0x001fe20000000031 */
[----:B------:R-:W-:Y:S01]  /*55c0*/  IMAD.MOV.U32 R7, RZ, RZ, c[0x0][0x188] ;  /* 0x00006200ff077624 */ /* 0x000fe200078e00ff */
[----:B------:R-:W-:Y:S01]  /*55d0*/  ISETP.GT.AND P1, PT, R3, 0x13, PT ;  /* 0x000000130300780c */ /* 0x000fe20003f24270 */
[----:B------:R-:W-:Y:S02]  /*55e0*/  IMAD.MOV.U32 R26, RZ, RZ, c[0x0][0x188] ;  /* 0x00006200ff1a7624 */ /* 0x000fe400078e00ff */
[----:B-1----:R-:W-:Y:S01]  /*55f0*/  IMAD.WIDE R84, R8, 0x2, R28 ;  /* 0x0000000208547825 */ /* 0x002fe200078e021c */
[----:B------:R-:W-:-:S03]  /*5600*/  PRMT R38, RZ, 0x7610, R38 ;  /* 0x00007610ff267816 */ /* 0x000fc60000000026 */
[----:B------:R-:W-:Y:S01]  /*5610*/  IMAD.WIDE R114, R4, 0x2, R28 ;  /* 0x0000000204727825 */ /* 0x000fe200078e021c */
[----:B------:R0:W2:Y:S03]  /*5620*/  @P2 LDG.E.U16 R49, [R84.64] ;  /* 0x0000000454312981 */ /* 0x0000a6000c1e1500 */
[----:B------:R-:W-:Y:S02]  /*5630*/  IMAD R7, R7, 0x15, RZ ;  /* 0x0000001507077824 */ /* 0x000fe400078e02ff */
[----:B------:R-:W-:Y:S02]  /*5640*/  IMAD.MOV.U32 R4, RZ, RZ, c[0x0][0x188] ;  /* 0x00006200ff047624 */ /* 0x000fe400078e00ff */
[----:B------:R-:W-:Y:S01]  /*5650*/  IMAD R26, R26, 0x13, RZ ;  /* 0x000000131a1a7824 */ /* 0x000fe200078e02ff */
[----:B------:R-:W-:Y:S01]  /*5660*/  PRMT R43, RZ, 0x7610, R43 ;  /* 0x00007610ff2b7816 */ /* 0x000fe2000000002b */
[----:B------:R-:W-:Y:S01]  /*5670*/  IMAD.MOV.U32 R8, RZ, RZ, c[0x0][0x188] ;  /* 0x00006200ff087624 */ /* 0x000fe200078e00ff */
[----:B------:R-:W-:Y:S01]  /*5680*/  ISETP.GT.AND P2, PT, R3, 0x18, PT ;  /* 0x000000180300780c */ /* 0x000fe20003f44270 */
[----:B------:R-:W-:Y:S01]  /*5690*/  IMAD.WIDE R106, R7, 0x2, R28 ;  /* 0x00000002076a7825 */ /* 0x000fe200078e021c */
[----:B------:R-:W-:Y:S01]  /*56a0*/  PRMT R86, RZ, 0x7610, R86 ;  /* 0x00007610ff567816 */ /* 0x000fe20000000056 */
[----:B------:R1:W2:Y:S01]  /*56b0*/  @P4 LDG.E.U16 R38, [R114.64] ;  /* 0x0000000472264981 */ /* 0x0002a2000c1e1500 */
[----:B------:R-:W-:Y:S01]  /*56c0*/  ISETP.GT.AND P0, PT, R3, 0x12, PT ;  /* 0x000000120300780c */ /* 0x000fe20003f04270 */
[----:B------:R-:W-:-:S02]  /*56d0*/  IMAD R4, R4, 0x1a, RZ ;  /* 0x0000001a04047824 */ /* 0x000fc400078e02ff */
[--C-:B------:R-:W-:Y:S01]  /*56e0*/  IMAD.WIDE R46, R26, 0x2, R28.reuse ;  /* 0x000000021a2e7825 */ /* 0x100fe200078e021c */
[----:B------:R0:W2:Y:S03]  /*56f0*/  @P3 LDG.E.U16 R43, [R106.64] ;  /* 0x000000046a2b3981 */ /* 0x0000a6000c1e1500 */
[----:B------:R-:W-:Y:S01]  /*5700*/  IMAD R8, R8, 0x18, RZ ;  /* 0x0000001808087824 */ /* 0x000fe200078e02ff */
[----:B------:R0:W2:Y:S01]  /*5710*/  @P1 LDG.E.U16 R86, [R46.64] ;  /* 0x000000042e561981 */ /* 0x0000a2000c1e1500 */
[----:B-1----:R-:W-:Y:S01]  /*5720*/  IMAD.WIDE R114, R4, 0x2, R28 ;  /* 0x0000000204727825 */ /* 0x002fe200078e021c */
[----:B------:R-:W-:-:S03]  /*5730*/  ISETP.GT.AND P1, PT, R3, 0x17, PT ;  /* 0x000000170300780c */ /* 0x000fc60003f24270 */
[----:B------:R-:W-:Y:S01]  /*5740*/  IMAD.MOV.U32 R4, RZ, RZ, c[0x0][0x188] ;  /* 0x00006200ff047624 */ /* 0x000fe200078e00ff */
[----:B0-----:R-:W-:Y:S01]  /*5750*/  PRMT R107, RZ, 0x7610, R107 ;  /* 0x00007610ff6b7816 */ /* 0x001fe2000000006b */
[----:B------:R-:W-:Y:S01]  /*5760*/  IMAD.MOV.U32 R26, RZ, RZ, c[0x0][0x188] ;  /* 0x00006200ff1a7624 */ /* 0x000fe200078e00ff */
[----:B------:R-:W-:Y:S01]  /*5770*/  PRMT R91, RZ, 0x7610, R91 ;  /* 0x00007610ff5b7816 */ /* 0x000fe2000000005b */
[----:B------:R-:W-:Y:S01]  /*5780*/  IMAD.WIDE R46, R8, 0x2, R28 ;  /* 0x00000002082e7825 */ /* 0x000fe200078e021c */
[----:B------:R-:W-:-:S03]  /*5790*/  ISETP.GT.AND P4, PT, R3, 0x1a, PT ;  /* 0x0000001a0300780c */ /* 0x000fc60003f84270 */
[----:B------:R-:W-:Y:S01]  /*57a0*/  IMAD R4, R4, 0x1b, RZ ;  /* 0x0000001b04047824 */ /* 0x000fe200078e02ff */
[----:B------:R-:W-:Y:S01]  /*57b0*/  ISETP.GT.AND P3, PT, R3, 0x19, PT ;  /* 0x000000190300780c */ /* 0x000fe20003f64270 */
[----:B------:R-:W-:Y:S01]  /*57c0*/  IMAD R26, R26, 0x17, RZ ;  /* 0x000000171a1a7824 */ /* 0x000fe200078e02ff */
[----:B------:R0:W2:Y:S01]  /*57d0*/  @P2 LDG.E.U16 R107, [R46.64] ;  /* 0x000000042e6b2981 */ /* 0x0000a2000c1e1500 */
[----:B------:R-:W-:Y:S01]  /*57e0*/  IMAD.MOV.U32 R7, RZ, RZ, c[0x0][0x188] ;  /* 0x00006200ff077624 */ /* 0x000fe200078e00ff */
[----:B------:R-:W-:Y:S02]  /*57f0*/  PRMT R32, RZ, 0x7610, R32 ;  /* 0x00007610ff207816 */ /* 0x000fe40000000020 */
[----:B------:R1:W2:Y:S01]  /*5800*/  @P0 LDG.E.U16 R91, [R36.64] ;  /* 0x00000004245b0981 */ /* 0x0002a2000c1e1500 */
[----:B------:R-:W-:Y:S01]  /*5810*/  IMAD R7, R7, 0x19, RZ ;  /* 0x0000001907077824 */ /* 0x000fe200078e02ff */
[----:B------:R-:W-:Y:S01]  /*5820*/  ISETP.GT.AND P2, PT, R3, 0x1c, PT ;  /* 0x0000001c0300780c */ /* 0x000fe20003f44270 */
[----:B0-----:R-:W-:-:S04]  /*5830*/  IMAD.WIDE R46, R4, 0x2, R28 ;  /* 0x00000002042e7825 */ /* 0x001fc800078e021c */
[----:B------:R-:W-:Y:S02]  /*5840*/  IMAD.MOV.U32 R4, RZ, RZ, c[0x0][0x188] ;  /* 0x00006200ff047624 */ /* 0x000fe400078e00ff */
[----:B-1----:R-:W-:Y:S01]  /*5850*/  IMAD.WIDE R36, R26, 0x2, R28 ;  /* 0x000000021a247825 */ /* 0x002fe200078e021c */
[----:B------:R-:W-:Y:S01]  /*5860*/  PRMT R90, RZ, 0x7610, R90 ;  /* 0x00007610ff5a7816 */ /* 0x000fe2000000005a */
[----:B------:R-:W2:Y:S02]  /*5870*/  LDL R26, [R1+0x3c] ;  /* 0x00003c00011a7983 */ /* 0x000ea40000100800 */
[----:B------:R-:W-:Y:S01]  /*5880*/  IMAD.MOV.U32 R8, RZ, RZ, c[0x0][0x188] ;  /* 0x00006200ff087624 */ /* 0x000fe200078e00ff */
[----:B------:R-:W-:Y:S01]  /*5890*/  PRMT R104, RZ, 0x7610, R104 ;  /* 0x00007610ff687816 */ /* 0x000fe20000000068 */
[----:B------:R-:W-:Y:S01]  /*58a0*/  IMAD R4, R4, 0x1e, RZ ;  /* 0x0000001e04047824 */ /* 0x000fe200078e02ff */
[----:B------:R0:W2:Y:S01]  /*58b0*/  @P1 LDG.E.U16 R32, [R36.64] ;  /* 0x0000000424201981 */ /* 0x0000a2000c1e1500 */
[----:B------:R-:W-:Y:S01]  /*58c0*/  IMAD.WIDE R84, R7, 0x2, R28 ;  /* 0x0000000207547825 */ /* 0x000fe200078e021c */
[----:B------:R-:W-:-:S02]  /*58d0*/  ISETP.GT.AND P1, PT, R3, 0x1b, PT ;  /* 0x0000001b0300780c */ /* 0x000fc40003f24270 */
[----:B------:R1:W2:Y:S01]  /*58e0*/  @P4 LDG.E.U16 R90, [R114.64] ;  /* 0x00000004725a4981 */ /* 0x0002a2000c1e1500 */
[----:B------:R-:W-:Y:S02]  /*58f0*/  IMAD R8, R8, 0x1c, RZ ;  /* 0x0000001c08087824 */ /* 0x000fe400078e02ff */
[----:B------:R-:W-:Y:S01]  /*5900*/  IMAD.WIDE R118, R4, 0x2, R28 ;  /* 0x0000000204767825 */ /* 0x000fe200078e021c */
[----:B------:R-:W-:Y:S01]  /*5910*/  PRMT R48, RZ, 0x7610, R48 ;  /* 0x00007610ff307816 */ /* 0x000fe20000000030 */
[----:B------:R0:W2:Y:S02]  /*5920*/  @P3 LDG.E.U16 R104, [R84.64] ;  /* 0x0000000454683981 */ /* 0x0000a4000c1e1500 */
[----:B------:R-:W-:Y:S01]  /*5930*/  IMAD.MOV.U32 R4, RZ, RZ, c[0x0][0x188] ;  /* 0x00006200ff047624 */ /* 0x000fe200078e00ff */
[----:B------:R-:W-:Y:S01]  /*5940*/  ISETP.GT.AND P3, PT, R3, 0x1d, PT ;  /* 0x0000001d0300780c */ /* 0x000fe20003f64270 */
[----:B------:R-:W-:Y:S02]  /*5950*/  IMAD.MOV.U32 R7, RZ, RZ, c[0x0][0x188] ;  /* 0x00006200ff077624 */ /* 0x000fe400078e00ff */
[----:B-1----:R-:W-:-:S04]  /*5960*/  IMAD.WIDE R114, R8, 0x2, R28 ;  /* 0x0000000208727825 */ /* 0x002fc800078e021c */
[----:B------:R-:W-:Y:S01]  /*5970*/  IMAD R4, R4, 0x1f, RZ ;  /* 0x0000001f04047824 */ /* 0x000fe200078e02ff */
[----:B0-----:R-:W-:Y:S01]  /*5980*/  PRMT R85, RZ, 0x7610, R85 ;  /* 0x00007610ff557816 */ /* 0x001fe20000000055 */
[----:B------:R-:W-:Y:S01]  /*5990*/  IMAD R7, R7, 0x1d, RZ ;  /* 0x0000001d07077824 */ /* 0x000fe200078e02ff */
[----:B------:R0:W2:Y:S01]  /*59a0*/  @P2 LDG.E.U16 R48, [R114.64] ;  /* 0x0000000472302981 */ /* 0x0000a2000c1e1500 */
[----:B------:R-:W-:Y:S02]  /*59b0*/  PRMT R42, RZ, 0x7610, R42 ;  /* 0x00007610ff2a7816 */ /* 0x000fe4000000002a */
[----:B------:R-:W-:Y:S01]  /*59c0*/  IMAD.WIDE R116, R7, 0x2, R28 ;  /* 0x0000000207747825 */ /* 0x000fe200078e021c */
[----:B------:R1:W2:Y:S01]  /*59d0*/  @P1 LDG.E.U16 R85, [R46.64] ;  /* 0x000000042e551981 */ /* 0x0002a2000c1e1500 */
[----:B------:R-:W-:-:S03]  /*59e0*/  ISETP.GT.AND P1, PT, R3, 0x1f, PT ;  /* 0x0000001f0300780c */ /* 0x000fc60003f24270 */
[----:B------:R1:W2:Y:S01]  /*59f0*/  @P3 LDG.E.U16 R42, [R116.64] ;  /* 0x00000004742a3981 */ /* 0x0002a2000c1e1500 */
[----:B0-----:R-:W-:-:S04]  /*5a00*/  IMAD.WIDE R114, R4, 0x2, R28 ;  /* 0x0000000204727825 */ /* 0x001fc800078e021c */
[----:B------:R-:W-:-:S04]  /*5a10*/  IMAD.MOV.U32 R4, RZ, RZ, c[0x0][0x188] ;  /* 0x00006200ff047624 */ /* 0x000fc800078e00ff */
[----:B------:R-:W-:Y:S01]  /*5a20*/  IMAD.SHL.U32 R4, R4, 0x20, RZ ;  /* 0x0000002004047824 */ /* 0x000fe200078e00ff */
[----:B------:R-:W-:-:S03]  /*5a30*/  ISETP.GT.AND P0, PT, R3, RZ, PT ;  /* 0x000000ff0300720c */ /* 0x000fc60003f04270 */
[----:B-1----:R-:W-:Y:S01]  /*5a40*/  IMAD.WIDE R116, R4, 0x2, R28 ;  /* 0x0000000204747825 */ /* 0x002fe200078e021c */
[----:B------:R-:W-:-:S03]  /*5a50*/  PRMT R46, RZ, 0x7610, R46 ;  /* 0x00007610ff2e7816 */ /* 0x000fc6000000002e */
[----:B------:R-:W-:Y:S01]  /*5a60*/  IMAD.MOV.U32 R4, RZ, RZ, c[0x0][0x188] ;  /* 0x00006200ff047624 */ /* 0x000fe200078e00ff */
[C---:B------:R-:W-:Y:S02]  /*5a70*/  ISETP.GT.AND P4, PT, R3.reuse, 0x1e, PT ;  /* 0x0000001e0300780c */ /* 0x040fe40003f84270 */
[C---:B------:R-:W-:Y:S01]  /*5a80*/  ISETP.GT.AND P2, PT, R3.reuse, 0x20, PT ;  /* 0x000000200300780c */ /* 0x040fe20003f44270 */
[----:B------:R-:W-:Y:S01]  /*5a90*/  IMAD R4, R4, 0x22, RZ ;  /* 0x0000002204047824 */ /* 0x000fe200078e02ff */
[----:B------:R0:W2:Y:S01]  /*5aa0*/  @P1 LDG.E.U16 R46, [R114.64] ;  /* 0x00000004722e1981 */ /* 0x0000a2000c1e1500 */
[----:B------:R-:W-:Y:S01]  /*5ab0*/  PRMT R132, RZ, 0x7610, R132 ;  /* 0x00007610ff847816 */ /* 0x000fe20000000084 */
[----:B------:R-:W-:Y:S01]  /*5ac0*/  IMAD.MOV.U32 R7, RZ, RZ, c[0x0][0x188] ;  /* 0x00006200ff077624 */ /* 0x000fe200078e00ff */
[----:B------:R-:W-:Y:S02]  /*5ad0*/  PRMT R37, RZ, 0x7610, R37 ;  /* 0x00007610ff257816 */ /* 0x000fe40000000025 */
[----:B------:R-:W-:-:S02]  /*5ae0*/  ISETP.GT.AND P3, PT, R3, 0x21, PT ;  /* 0x000000210300780c */ /* 0x000fc40003f64270 */
[----:B------:R-:W-:Y:S01]  /*5af0*/  PRMT R106, RZ, 0x7610, R106 ;  /* 0x00007610ff6a7816 */ /* 0x000fe2000000006a */
[----:B0-----:R-:W-:Y:S01]  /*5b00*/  IMAD.WIDE R114, R4, 0x2, R28 ;  /* 0x0000000204727825 */ /* 0x001fe200078e021c */
[----:B------:R0:W2:Y:S03]  /*5b10*/  @P0 LDG.E.U16 R132, [R28.64] ;  /* 0x000000041c840981 */ /* 0x0000a6000c1e1500 */
[----:B------:R-:W-:Y:S01]  /*5b20*/  IMAD.MOV.U32 R4, RZ, RZ, c[0x0][0x188] ;  /* 0x00006200ff047624 */ /* 0x000fe200078e00ff */
[----:B------:R1:W2:Y:S01]  /*5b30*/  @P4 LDG.E.U16 R37, [R118.64] ;  /* 0x0000000476254981 */ /* 0x0002a2000c1e1500 */
[----:B------:R-:W-:Y:S02]  /*5b40*/  IMAD R7, R7, 0x21, RZ ;  /* 0x0000002107077824 */ /* 0x000fe400078e02ff */
[----:B------:R-:W-:Y:S01]  /*5b50*/  IMAD R4, R4, 0x23, RZ ;  /* 0x0000002304047824 */ /* 0x000fe200078e02ff */
[C---:B------:R-:W-:Y:S01]  /*5b60*/  ISETP.GT.AND P0, PT, R3.reuse, 0x23, PT ;  /* 0x000000230300780c */ /* 0x040fe20003f04270 */
[----:B------:R0:W2:Y:S01]  /*5b70*/  @P2 LDG.E.U16 R106, [R116.64] ;  /* 0x00000004746a2981 */ /* 0x0000a2000c1e1500 */
[----:B------:R-:W-:-:S02]  /*5b80*/  ISETP.GT.AND P4, PT, R3, 0x22, PT ;  /* 0x000000220300780c */ /* 0x000fc40003f84270 */
[----:B------:R-:W-:Y:S01]  /*5b90*/  PRMT R103, RZ, 0x7610, R103 ;  /* 0x00007610ff677816 */ /* 0x000fe20000000067 */
[----:B-1----:R-:W-:Y:S01]  /*5ba0*/  IMAD.WIDE R118, R7, 0x2, R28 ;  /* 0x0000000207767825 */ /* 0x002fe200078e021c */
[----:B------:R-:W-:-:S03]  /*5bb0*/  ISETP.GT.AND P2, PT, R3, 0x25, PT ;  /* 0x000000250300780c */ /* 0x000fc60003f44270 */
[----:B0-----:R-:W-:Y:S01]  /*5bc0*/  IMAD.WIDE R116, R4, 0x2, R28 ;  /* 0x0000000204747825 */ /* 0x001fe200078e021c */
[----:B------:R0:W2:Y:S03]  /*5bd0*/  @P3 LDG.E.U16 R103, [R118.64] ;  /* 0x0000000476673981 */ /* 0x0000a6000c1e1500 */
[----:B------:R-:W-:Y:S01]  /*5be0*/  IMAD.MOV.U32 R4, RZ, RZ, c[0x0][0x188] ;  /* 0x00006200ff047624 */ /* 0x000fe200078e00ff */
[----:B------:R-:W-:Y:S01]  /*5bf0*/  PRMT R84, RZ, 0x7610, R84 ;  /* 0x00007610ff547816 */ /* 0x000fe20000000054 */
[----:B------:R-:W-:Y:S01]  /*5c00*/  IMAD.MOV.U32 R7, RZ, RZ, c[0x0][0x188] ;  /* 0x00006200ff077624 */ /* 0x000fe200078e00ff */
[----:B------:R-:W-:Y:S01]  /*5c10*/  PRMT R89, RZ, 0x7610, R89 ;  /* 0x00007610ff597816 */ /* 0x000fe20000000059 */
[----:B------:R-:W-:Y:S01]  /*5c20*/  IMAD R4, R4, 0x26, RZ ;  /* 0x0000002604047824 */ /* 0x000fe200078e02ff */
[C---:B------:R-:W-:Y:S01]  /*5c30*/  ISETP.GT.AND P3, PT, R3.reuse, 0x26, PT ;  /* 0x000000260300780c */ /* 0x040fe20003f64270 */
[----:B------:R-:W-:Y:S01]  /*5c40*/  IMAD.MOV.U32 R8, RZ, RZ, c[0x0][0x188] ;  /* 0x00006200ff087624 */ /* 0x000fe200078e00ff */
[----:B------:R-:W-:Y:S01]  /*5c50*/  ISETP.GT.AND P1, PT, R3, 0x24, PT ;  /* 0x000000240300780c */ /* 0x000fe20003f24270 */
[----:B------:R-:W-:Y:S01]  /*5c60*/  IMAD R7, R7, 0x25, RZ ;  /* 0x0000002507077824 */ /* 0x000fe200078e02ff */
[----:B------:R1:W2:Y:S01]  /*5c70*/  @P0 LDG.E.U16 R84, [R116.64] ;  /* 0x0000000474540981 */ /* 0x0002a2000c1e1500 */
[----:B0-----:R-:W-:Y:S01]  /*5c80*/  IMAD.WIDE R118, R4, 0x2, R28 ;  /* 0x0000000204767825 */ /* 0x001fe200078e021c */
[----:B------:R-:W-:-:S02]  /*5c90*/  PRMT R41, RZ, 0x7610, R41 ;  /* 0x00007610ff297816 */ /* 0x000fc40000000029 */
[----:B------:R0:W2:Y:S01]  /*5ca0*/  @P4 LDG.E.U16 R89, [R114.64] ;  /* 0x0000000472594981 */ /* 0x0000a2000c1e1500 */
[----:B------:R-:W-:Y:S02]  /*5cb0*/  IMAD.MOV.U32 R4, RZ, RZ, c[0x0][0x188] ;  /* 0x00006200ff047624 */ /* 0x000fe400078e00ff */
[----:B------:R-:W-:Y:S01]  /*5cc0*/  IMAD R8, R8, 0x24, RZ ;  /* 0x0000002408087824 */ /* 0x000fe200078e02ff */
[----:B------:R-:W-:Y:S01]  /*5cd0*/  PRMT R36, RZ, 0x7610, R36 ;  /* 0x00007610ff247816 */ /* 0x000fe20000000024 */
[----:B-1----:R-:W-:Y:S01]  /*5ce0*/  IMAD.WIDE R116, R7, 0x2, R28 ;  /* 0x0000000207747825 */ /* 0x002fe200078e021c */
[C---:B------:R-:W-:Y:S02]  /*5cf0*/  ISETP.GT.AND P4, PT, R3.reuse, 0x28, PT ;  /* 0x000000280300780c */ /* 0x040fe40003f84270 */
[----:B------:R-:W-:Y:S01]  /*5d00*/  PRMT R47, RZ, 0x7610, R47 ;  /* 0x00007610ff2f7816 */ /* 0x000fe2000000002f */
[----:B------:R-:W-:Y:S01]  /*5d10*/  IMAD.MOV.U32 R7, RZ, RZ, c[0x0][0x188] ;  /* 0x00006200ff077624 */ /* 0x000fe200078e00ff */
[----:B------:R-:W-:Y:S01]  /*5d20*/  ISETP.GT.AND P0, PT, R3, 0x27, PT ;  /* 0x000000270300780c */ /* 0x000fe20003f04270 */
[----:B------:R-:W-:Y:S01]  /*5d30*/  IMAD R4, R4, 0x28, RZ ;  /* 0x0000002804047824 */ /* 0x000fe200078e02ff */
[----:B------:R1:W2:Y:S01]  /*5d40*/  @P2 LDG.E.U16 R41, [R116.64] ;  /* 0x0000000474292981 */ /* 0x0002a2000c1e1500 */
[----:B0-----:R-:W-:-:S03]  /*5d50*/  IMAD.WIDE R114, R8, 0x2, R28 ;  /* 0x0000000208727825 */ /* 0x001fc600078e021c */
[----:B------:R0:W2:Y:S01]  /*5d60*/  @P3 LDG.E.U16 R36, [R118.64] ;  /* 0x0000000476243981 */ /* 0x0000a2000c1e1500 */
[----:B------:R-:W-:-:S03]  /*5d70*/  IMAD R7, R7, 0x27, RZ ;  /* 0x0000002707077824 */ /* 0x000fc600078e02ff */
[----:B------:R3:W2:Y:S01]  /*5d80*/  @P1 LDG.E.U16 R47, [R114.64] ;  /* 0x00000004722f1981 */ /* 0x0006a2000c1e1500 */
[----:B-1----:R-:W-:Y:S01]  /*5d90*/  IMAD.WIDE R116, R4, 0x2, R28 ;  /* 0x0000000204747825 */ /* 0x002fe200078e021c */
[----:B------:R-:W-:-:S03]  /*5da0*/  ISETP.GT.AND P1, PT, R3, 0x29, PT ;  /* 0x000000290300780c */ /* 0x000fc60003f24270 */
[----:B------:R-:W-:Y:S01]  /*5db0*/  IMAD.MOV.U32 R4, RZ, RZ, c[0x0][0x188] ;  /* 0x00006200ff047624 */ /* 0x000fe200078e00ff */
[----:B0-----:R-:W-:Y:S01]  /*5dc0*/  PRMT R119, RZ, 0x7610, R119 ;  /* 0x00007610ff777816 */ /* 0x001fe20000000077 */
[----:B---3--:R-:W-:Y:S01]  /*5dd0*/  IMAD.WIDE R114, R7, 0x2, R28 ;  /* 0x0000000207727825 */ /* 0x008fe200078e021c */
[----:B------:R-:W-:Y:S02]  /*5de0*/  PRMT R118, RZ, 0x7610, R118 ;  /* 0x00007610ff767816 */ /* 0x000fe40000000076 */
[----:B------:R-:W-:Y:S01]  /*5df0*/  ISETP.GT.AND P2, PT, R3, 0x2a, PT ;  /* 0x0000002a0300780c */ /* 0x000fe20003f44270 */
[----:B------:R-:W-:Y:S01]  /*5e00*/  IMAD.MOV.U32 R7, RZ, RZ, c[0x0][0x188] ;  /* 0x00006200ff077624 */ /* 0x000fe200078e00ff */
[----:B------:R0:W3:Y:S01]  /*5e10*/  @P4 LDG.E.U16 R119, [R116.64] ;  /* 0x0000000474774981 */ /* 0x0000e2000c1e1500 */
[----:B------:R-:W-:Y:S02]  /*5e20*/  IMAD R4, R4, 0x2a, RZ ;  /* 0x0000002a04047824 */ /* 0x000fe400078e02ff */
[----:B------:R-:W-:Y:S01]  /*5e30*/  IMAD R7, R7, 0x29, RZ ;  /* 0x0000002907077824 */ /* 0x000fe200078e02ff */
[----:B------:R1:W2:Y:S01]  /*5e40*/  @P0 LDG.E.U16 R118, [R114.64] ;  /* 0x0000000472760981 */ /* 0x0002a2000c1e1500 */
[----:B------:R-:W-:Y:S01]  /*5e50*/  PRMT R134, RZ, 0x7610, R134 ;  /* 0x00007610ff867816 */ /* 0x000fe20000000086 */
[----:B0-----:R-:W-:Y:S01]  /*5e60*/  IMAD.WIDE R116, R4, 0x2, R28 ;  /* 0x0000000204747825 */ /* 0x001fe200078e021c */
[----:B------:R-:W-:-:S03]  /*5e70*/  ISETP.GT.AND P0, PT, R3, 0x30, PT ;  /* 0x000000300300780c */ /* 0x000fc60003f04270 */
[----:B------:R-:W-:Y:S01]  /*5e80*/  IMAD.MOV.U32 R4, RZ, RZ, c[0x0][0x188] ;  /* 0x00006200ff047624 */ /* 0x000fe200078e00ff */
[----:B------:R-:W-:Y:S01]  /*5e90*/  PRMT R133, RZ, 0x7610, R133 ;  /* 0x00007610ff857816 */ /* 0x000fe20000000085 */
[----:B-1----:R-:W-:-:S04]  /*5ea0*/  IMAD.WIDE R114, R7, 0x2, R28 ;  /* 0x0000000207727825 */ /* 0x002fc800078e021c */
[----:B------:R-:W-:Y:S01]  /*5eb0*/  IMAD R4, R4, 0x30, RZ ;  /* 0x0000003004047824 */ /* 0x000fe200078e02ff */
[----:B------:R0:W2:Y:S01]  /*5ec0*/  @P1 LDG.E.U16 R134, [R114.64] ;  /* 0x0000000472861981 */ /* 0x0000a2000c1e1500 */
[----:B------:R-:W-:-:S03]  /*5ed0*/  ISETP.GT.AND P1, PT, R3, 0x38, PT ;  /* 0x000000380300780c */ /* 0x000fc60003f24270 */
[----:B------:R1:W2:Y:S01]  /*5ee0*/  @P2 LDG.E.U16 R133, [R116.64] ;  /* 0x0000000474852981 */ /* 0x0002a2000c1e1500 */
[----:B0-----:R-:W-:-:S04]  /*5ef0*/  IMAD.WIDE R114, R4, 0x2, R28 ;  /* 0x0000000204727825 */ /* 0x001fc800078e021c */
[----:B------:R-:W-:Y:S01]  /*5f00*/  IMAD.MOV.U32 R4, RZ, RZ, c[0x0][0x188] ;  /* 0x00006200ff047624 */ /* 0x000fe200078e00ff */
[----:B-1----:R-:W-:-:S03]  /*5f10*/  PRMT R116, RZ, 0x7610, R116 ;  /* 0x00007610ff747816 */ /* 0x002fc60000000074 */
[----:B------:R-:W-:-:S03]  /*5f20*/  IMAD R4, R4, 0x38, RZ ;  /* 0x0000003804047824 */ /* 0x000fc600078e02ff */
[----:B------:R0:W2:Y:S01]  /*5f30*/  @P0 LDG.E.U16 R116, [R114.64] ;  /* 0x0000000472740981 */ /* 0x0000a2000c1e1500 */
[----:B------:R-:W-:Y:S02]  /*5f40*/  PRMT R117, RZ, 0x7610, R117 ;  /* 0x00007610ff757816 */ /* 0x000fe40000000075 */
[----:B------:R-:W-:Y:S01]  /*5f50*/  ISETP.GT.AND P0, PT, R3, 0x2b, PT ;  /* 0x0000002b0300780c */ /* 0x000fe20003f04270 */
[----:B0-----:R-:W-:-:S04]  /*5f60*/  IMAD.WIDE R114, R4, 0x2, R28 ;  /* 0x0000000204727825 */ /* 0x001fc800078e021c */
[----:B------:R-:W-:Y:S01]  /*5f70*/  IMAD.MOV.U32 R4, RZ, RZ, c[0x0][0x188] ;  /* 0x00006200ff047624 */ /* 0x000fe200078e00ff */
[----:B------:R0:W2:Y:S03]  /*5f80*/  @P1 LDG.E.U16 R117, [R114.64] ;  /* 0x0000000472751981 */ /* 0x0000a6000c1e1500 */
[----:B------:R-:W-:Y:S01]  /*5f90*/  IMAD R4, R4, 0x2b, RZ ;  /* 0x0000002b04047824 */ /* 0x000fe200078e02ff */
        /* <DEDUP_REMOVED lines=16> */
[----:B------:R0:W3:Y:S03]  /*60a0*/  @P0 LDG.E.U16 R168, [R114.64] ;  /* 0x0000000472a80981 */ /* 0x0000e6000c1e1500 */
        /* <DEDUP_REMOVED lines=11> */
[----:B------:R0:W4:Y:S03]  /*6160*/  @P0 LDG.E.U16 R170, [R114.64] ;  /* 0x0000000472aa0981 */ /* 0x000126000c1e1500 */
        /* <DEDUP_REMOVED lines=55> */
[----:B------:R-:W-:Y:S02]  /*64e0*/  ISETP.GT.AND P1, PT, R3, 0x3c, PT ;  /* 0x0000003c0300780c */ /* 0x000fe40003f24270 */
[----:B------:R-:W-:Y:S01]  /*64f0*/  PRMT R179, RZ, 0x7610, R179 ;  /* 0x00007610ffb37816 */ /* 0x000fe200000000b3 */
[----:B0-----:R-:W-:-:S04]  /*6500*/  IMAD.WIDE R114, R4, 0x2, R28 ;  /* 0x0000000204727825 */ /* 0x001fc800078e021c */
[----:B------:R-:W-:Y:S01]  /*6510*/  IMAD.MOV.U32 R4, RZ, RZ, c[0x0][0x188] ;  /* 0x00006200ff047624 */ /* 0x000fe200078e00ff */
[----:B------:R0:W4:Y:S01]  /*6520*/  @P0 LDG.E.U16 R179, [R114.64] ;  /* 0x0000000472b30981 */ /* 0x000122000c1e1500 */
[----:B------:R-:W-:Y:S02]  /*6530*/  IMAD.MOV.U32 R7, RZ, RZ, c[0x0][0x188] ;  /* 0x00006200ff077624 */ /* 0x000fe400078e00ff */
[----:B------:R-:W-:Y:S01]  /*6540*/  IMAD R4, R4, 0x3c, RZ ;  /* 0x0000003c04047824 */ /* 0x000fe200078e02ff */
[----:B------:R-:W-:Y:S01]  /*6550*/  PRMT R180, RZ, 0x7610, R180 ;  /* 0x00007610ffb47816 */ /* 0x000fe200000000b4 */
[----:B------:R-:W-:Y:S01]  /*6560*/  IMAD R7, R7, 0x3d, RZ ;  /* 0x0000003d07077824 */ /* 0x000fe200078e02ff */
[----:B------:R-:W-:Y:S01]  /*6570*/  ISETP.GT.AND P0, PT, R3, 0x3d, PT ;  /* 0x0000003d0300780c */ /* 0x000fe20003f04270 */
[----:B0-----:R-:W-:Y:S02]  /*6580*/  IMAD.WIDE R114, R4, 0x2, R28 ;  /* 0x0000000204727825 */ /* 0x001fe400078e021c */
[----:B------:R-:W4:Y:S01]  /*6590*/  LDL.LU R4, [R1+0x64] ;  /* 0x0000640001047983 */ /* 0x000f220000300800 */
[----:B------:R-:W-:-:S03]  /*65a0*/  PRMT R181, RZ, 0x7610, R181 ;  /* 0x00007610ffb57816 */ /* 0x000fc600000000b5 */
[----:B------:R0:W4:Y:S01]  /*65b0*/  @P1 LDG.E.U16 R180, [R114.64] ;  /* 0x0000000472b41981 */ /* 0x000122000c1e1500 */
[----:B------:R-:W-:Y:S01]  /*65c0*/  ISETP.GT.AND P1, PT, R3, 0x3e, PT ;  /* 0x0000003e0300780c */ /* 0x000fe20003f24270 */
[----:B------:R-:W-:Y:S01]  /*65d0*/  IMAD.MOV.U32 R70, RZ, RZ, c[0x0][0x188] ;  /* 0x00006200ff467624 */ /* 0x000fe200078e00ff */
[----:B------:R-:W-:Y:S01]  /*65e0*/  PRMT R182, RZ, 0x7610, R182 ;  /* 0x00007610ffb67816 */ /* 0x000fe200000000b6 */
[----:B------:R-:W4:Y:S01]  /*65f0*/  LDL.LU R8, [R1+0x5c] ;  /* 0x00005c0001087983 */ /* 0x000f220000300800 */
[----:B0-----:R-:W-:-:S04]  /*6600*/  IMAD.WIDE R114, R7, 0x2, R28 ;  /* 0x0000000207727825 */ /* 0x001fc800078e021c */
[----:B------:R-:W-:Y:S01]  /*6610*/  IMAD.MOV.U32 R7, RZ, RZ, c[0x0][0x188] ;  /* 0x00006200ff077624 */ /* 0x000fe200078e00ff */
[----:B------:R0:W4:Y:S03]  /*6620*/  @P0 LDG.E.U16 R181, [R114.64] ;  /* 0x0000000472b50981 */ /* 0x000126000c1e1500 */
[----:B------:R-:W-:Y:S02]  /*6630*/  IMAD R7, R7, 0x3e, RZ ;  /* 0x0000003e07077824 */ /* 0x000fe400078e02ff */
[----:B------:R-:W-:Y:S02]  /*6640*/  IMAD R70, R70, 0x3f, RZ ;  /* 0x0000003f46467824 */ /* 0x000fe400078e02ff */
[--C-:B0-----:R-:W-:Y:S01]  /*6650*/  IMAD.WIDE R114, R7, 0x2, R28.reuse ;  /* 0x0000000207727825 */ /* 0x101fe200078e021c */
[----:B------:R-:W-:Y:S04]  /*6660*/  STL [R1+0x17c], R28 ;  /* 0x00017c1c01007387 */ /* 0x000fe80000100800 */
[----:B------:R0:W4:Y:S04]  /*6670*/  @P1 LDG.E.U16 R182, [R114.64] ;  /* 0x0000000472b61981 */ /* 0x000128000c1e1500 */
[----:B------:R-:W1:Y:S04]  /*6680*/  S2R R7, SR_TID.X ;  /* 0x0000000000077919 */ /* 0x000e680000002100 */
[----:B------:R0:W-:Y:S02]  /*6690*/  STL [R1+0x178], R29 ;  /* 0x0001781d01007387 */ /* 0x0001e40000100800 */
[----:B0-----:R-:W-:-:S02]  /*66a0*/  IMAD.WIDE R114, R70, 0x2, R28 ;  /* 0x0000000246727825 */ /* 0x001fc400078e021c */
[----:B------:R-:W4:Y:S01]  /*66b0*/  LDL.LU R29, [R1+0x24] ;  /* 0x00002400011d7983 */ /* 0x000f220000300800 */
[----:B------:R-:W-:Y:S02]  /*66c0*/  ISETP.GT.AND P0, PT, R3, 0x3f, PT ;  /* 0x0000003f0300780c */ /* 0x000fe40003f04270 */
[----:B------:R-:W-:Y:S02]  /*66d0*/  PRMT R183, RZ, 0x7610, R183 ;  /* 0x00007610ffb77816 */ /* 0x000fe400000000b7 */
[----:B-1----:R-:W-:-:S09]  /*66e0*/  LOP3.LUT R7, R7, 0x3f, RZ, 0xc0, !PT ;  /* 0x0000003f07077812 */ /* 0x002fd200078ec0ff */
[----:B------:R0:W4:Y:S01]  /*66f0*/  @P0 LDG.E.U16 R183, [R114.64] ;  /* 0x0000000472b70981 */ /* 0x000122000c1e1500 */
[----:B------:R-:W-:-:S03]  /*6700*/  ISETP.GE.AND P0, PT, R7, R3, PT ;  /* 0x000000030700720c */ /* 0x000fc60003f06270 */
[----:B------:R-:W4:Y:S04]  /*6710*/  LDL R7, [R1+0x50] ;  /* 0x0000500001077983 */ /* 0x000f280000100800 */
[----:B------:R-:W-:Y:S01]  /*6720*/  BAR.SYNC.DEFER_BLOCKING 0x0 ;  /* 0x0000000000007b1d */ /* 0x000fe20000010000 */
[----:B0-----:R-:W-:Y:S02]  /*6730*/  IADD3 R114, P1, R236, R6, RZ ;  /* 0x00000006ec727210 */ /* 0x001fe40007f3e0ff */
[----:B------:R-:W-:-:S03]  /*6740*/  PRMT R184, RZ, 0x7610, R184 ;  /* 0x00007610ffb87816 */ /* 0x000fc600000000b8 */
[----:B------:R-:W-:Y:S01]  /*6750*/  IMAD.X R115, R14, 0x1, R5, P1 ;  /* 0x000000010e737824 */ /* 0x000fe200008e0605 */
[----:B------:R-:W-:Y:S01]  /*6760*/  STL [R1+0x170], R3 ;  /* 0x0001700301007387 */ /* 0x000fe20000100800 */
[----:B------:R-:W-:-:S03]  /*6770*/  PRMT R185, RZ, 0x7610, R185 ;  /* 0x00007610ffb97816 */ /* 0x000fc600000000b9 */
[----:B------:R4:W4:Y:S01]  /*6780*/  @!P0 LDG.E.U16 R184, [R114.64] ;  /* 0x0000000472b88981 */ /* 0x000922000c1e1500 */
[----:B------:R-:W-:Y:S02]  /*6790*/  PRMT R186, RZ, 0x7610, R186 ;  /* 0x00007610ffba7816 */ /* 0x000fe400000000ba */
[----:B------:R-:W-:Y:S02]  /*67a0*/  PRMT R187, RZ, 0x7610, R187 ;  /* 0x00007610ffbb7816 */ /* 0x000fe400000000bb */
[----:B------:R-:W-:Y:S02]  /*67b0*/  PRMT R188, RZ, 0x7610, R188 ;  /* 0x00007610ffbc7816 */ /* 0x000fe400000000bc */
[----:B------:R-:W-:Y:S01]  /*67c0*/  PRMT R189, RZ, 0x7610, R189 ;  /* 0x00007610ffbd7816 */ /* 0x000fe200000000bd */
[----:B--2---:R-:W-:Y:S04]  /*67d0*/  STS.U16 [R0], R132 ;  /* 0x0000008400007388 */ /* 0x004fe80000000400 */
[----:B------:R-:W-:Y:S04]  /*67e0*/  STS.U16 [R0+0x400], R113 ;  /* 0x0004007100007388 */ /* 0x000fe80000000400 */
[----:B------:R-:W-:Y:S04]  /*67f0*/  STS.U16 [R0+0x800], R112 ;  /* 0x0008007000007388 */ /* 0x000fe80000000400 */
[----:B------:R-:W-:Y:S04]  /*6800*/  STS.U16 [R0+0xc00], R107 ;  /* 0x000c006b00007388 */ /* 0x000fe80000000400 */
[----:B------:R-:W-:Y:S04]  /*6810*/  STS.U16 [R0+0x1000], R106 ;  /* 0x0010006a00007388 */ /* 0x000fe80000000400 */
[----:B---3--:R-:W-:Y:S04]  /*6820*/  STS.U16 [R0+0x1400], R119 ;  /* 0x0014007700007388 */ /* 0x008fe80000000400 */
[----:B------:R-:W-:Y:S04]  /*6830*/  STS.U16 [R0+0x1800], R116 ;  /* 0x0018007400007388 */ /* 0x000fe80000000400 */
[----:B------:R-:W-:Y:S01]  /*6840*/  STS.U16 [R0+0x1c00], R117 ;  /* 0x001c007500007388 */ /* 0x000fe20000000400 */
[----:B----4-:R-:W-:-:S03]  /*6850*/  IADD3 R114, P1, R4, R6, RZ ;  /* 0x0000000604727210 */ /* 0x010fc60007f3e0ff */
[----:B------:R0:W-:Y:S04]  /*6860*/  STL [R1+0x180], R4 ;  /* 0x0001800401007387 */ /* 0x0001e80000100800 */
[----:B0-----:R-:W2:Y:S04]  /*6870*/  LDL.LU R4, [R1+0x58] ;  /* 0x0000580001047983 */ /* 0x001ea80000300800 */
[----:B------:R-:W3:Y:S04]  /*6880*/  LDL.LU R28, [R1+0x20] ;  /* 0x00002000011c7983 */ /* 0x000ee80000300800 */
[----:B------:R-:W4:Y:S01]  /*6890*/  LDL.LU R3, [R1+0x38] ;  /* 0x0000380001037983 */ /* 0x000f220000300800 */
[----:B------:R-:W-:-:S05]  /*68a0*/  IMAD.X R115, R26, 0x1, R5, P1 ;  /* 0x000000011a737824 */ /* 0x000fca00008e0605 */
[----:B------:R0:W2:Y:S04]  /*68b0*/  @!P0 LDG.E.U16 R185, [R114.64] ;  /* 0x0000000472b98981 */ /* 0x0000a8000c1e1500 */
[----:B------:R1:W-:Y:S01]  /*68c0*/  STL [R1+0x184], R8 ;  /* 0x0001840801007387 */ /* 0x0003e20000100800 */
[----:B0-----:R-:W-:-:S03]  /*68d0*/  IADD3 R114, P1, R8, R6, RZ ;  /* 0x0000000608727210 */ /* 0x001fc60007f3e0ff */
[----:B-1----:R-:W2:Y:S02]  /*68e0*/  LDL.LU R8, [R1+0x1c] ;  /* 0x00001c0001087983 */ /* 0x002ea40000300800 */
[----:B------:R-:W-:Y:S02]  /*68f0*/  IMAD.X R115, R29, 0x1, R5, P1 ;  /* 0x000000011d737824 */ /* 0x000fe400008e0605 */
[----:B------:R0:W-:Y:S04]  /*6900*/  STL [R1+0x188], R29 ;  /* 0x0001881d01007387 */ /* 0x0001e80000100800 */
[----:B------:R1:W2:Y:S04]  /*6910*/  @!P0 LDG.E.U16 R186, [R114.64] ;  /* 0x0000000472ba8981 */ /* 0x0002a8000c1e1500 */
[----:B0-----:R-:W2:Y:S01]  /*6920*/  LDL.LU R29, [R1+0x54] ;  /* 0x00005400011d7983 */ /* 0x001ea20000300800 */
[----:B-1----:R-:W-:-:S03]  /*6930*/  IADD3 R114, P1, R218, R6, RZ ;  /* 0x00000006da727210 */ /* 0x002fc60007f3e0ff */
[----:B------:R0:W-:Y:S02]  /*6940*/  STL [R1+0x18c], R218 ;  /* 0x00018cda01007387 */ /* 0x0001e40000100800 */
[----:B------:R-:W-:-:S05]  /*6950*/  IMAD.X R115, R217, 0x1, R5, P1 ;  /* 0x00000001d9737824 */ /* 0x000fca00008e0605 */
[----:B------:R1:W2:Y:S04]  /*6960*/  @!P0 LDG.E.U16 R187, [R114.64] ;  /* 0x0000000472bb8981 */ /* 0x0002a8000c1e1500 */
[----:B0-----:R-:W2:Y:S01]  /*6970*/  LDL.LU R218, [R1+0x10] ;  /* 0x0000100001da7983 */ /* 0x001ea20000300800 */
[----:B-1----:R-:W-:-:S03]  /*6980*/  IADD3 R114, P1, R207, R6, RZ ;  /* 0x00000006cf727210 */ /* 0x002fc60007f3e0ff */
[----:B------:R0:W-:Y:S02]  /*6990*/  STL [R1+0x190], R217 ;  /* 0x000190d901007387 */ /* 0x0001e40000100800 */
[----:B------:R-:W-:-:S05]  /*69a0*/  IMAD.X R115, R206, 0x1, R5, P1 ;  /* 0x00000001ce737824 */ /* 0x000fca00008e0605 */
[----:B------:R1:W2:Y:S04]  /*69b0*/  @!P0 LDG.E.U16 R188, [R114.64] ;  /* 0x0000000472bc8981 */ /* 0x0002a8000c1e1500 */
[----:B0-----:R-:W2:Y:S04]  /*69c0*/  LDL.LU R217, [R1+0xc] ;  /* 0x00000c0001d97983 */ /* 0x001ea80000300800 */
[----:B------:R0:W-:Y:S01]  /*69d0*/  STL [R1+0x194], R207 ;  /* 0x000194cf01007387 */ /* 0x0001e20000100800 */
[----:B-1----:R-:W-:-:S03]  /*69e0*/  IADD3 R114, P1, R7, R6, RZ ;  /* 0x0000000607727210 */ /* 0x002fc60007f3e0ff */
[----:B0-----:R-:W2:Y:S02]  /*69f0*/  LDL.LU R207, [R1] ;  /* 0x0000000001cf7983 */ /* 0x001ea40000300800 */
[----:B------:R-:W-:Y:S02]  /*6a00*/  IMAD.X R115, R251, 0x1, R5, P1 ;  /* 0x00000001fb737824 */ /* 0x000fe400008e0605 */
[----:B------:R0:W-:Y:S04]  /*6a10*/  STL [R1+0x198], R206 ;  /* 0x000198ce01007387 */ /* 0x0001e80000100800 */
[----:B------:R-:W2:Y:S04]  /*6a20*/  LDL.LU R7, [R1+0x34] ;  /* 0x0000340001077983 */ /* 0x000ea80000300800 */
[----:B------:R1:W2:Y:S04]  /*6a30*/  @!P0 LDG.E.U16 R189, [R114.64] ;  /* 0x0000000472bd8981 */ /* 0x0002a8000c1e1500 */
[----:B0-----:R-:W2:Y:S04]  /*6a40*/  LDL.LU R206, [R1+0x4c] ;  /* 0x00004c0001ce7983 */ /* 0x001ea80000300800 */
[----:B------:R0:W-:Y:S04]  /*6a50*/  STL [R1+0x19c], R251 ;  /* 0x00019cfb01007387 */ /* 0x0001e80000100800 */
[----:B0-----:R-:W2:Y:S01]  /*6a60*/  LDL.LU R251, [R1+0x48] ;  /* 0x0000480001fb7983 */ /* 0x001ea20000300800 */
[----:B-1----:R-:W-:-:S03]  /*6a70*/  IADD3 R114, P1, R158, R6, RZ ;  /* 0x000000069e727210 */ /* 0x002fc60007f3e0ff */
[----:B------:R0:W-:Y:S02]  /*6a80*/  STL [R1+0x1a0], R158 ;  /* 0x0001a09e01007387 */ /* 0x0001e40000100800 */
[----:B------:R-:W-:Y:S01]  /*6a90*/  IMAD.X R115, R157, 0x1, R5, P1 ;  /* 0x000000019d737824 */ /* 0x000fe200008e0605 */
[----:B------:R-:W-:Y:S01]  /*6aa0*/  LOP3.LUT R26, R0, 0x10, RZ, 0x3c, !PT ;  /* 0x00000010001a7812 */ /* 0x000fe200078e3cff */
[----:B0-----:R-:W2:Y:S04]  /*6ab0*/  LDL.LU R158, [R1+0x44] ;  /* 0x00004400019e7983 */ /* 0x001ea80000300800 */
[----:B------:R0:W-:Y:S04]  /*6ac0*/  STL [R1+0x1a4], R157 ;  /* 0x0001a49d01007387 */ /* 0x0001e80000100800 */
[----:B0-----:R-:W2:Y:S04]  /*6ad0*/  LDL.LU R157, [R1+0x40] ;  /* 0x00004000019d7983 */ /* 0x001ea80000300800 */
[----:B------:R-:W-:Y:S04]  /*6ae0*/  STS.U16 [R26+0x80], R105 ;  /* 0x000080691a007388 */ /* 0x000fe80000000400 */
[----:B------:R-:W-:Y:S04]  /*6af0*/  STS.U16 [R26+0x480], R102 ;  /* 0x000480661a007388 */ /* 0x000fe80000000400 */
[----:B------:R-:W-:Y:S04]  /*6b00*/  STS.U16 [R26+0x880], R35 ;  /* 0x000880231a007388 */ /* 0x000fe80000000400 */
[----:B------:R-:W-:Y:S04]  /*6b10*/  STS.U16 [R26+0xc80], R104 ;  /* 0x000c80681a007388 */ /* 0x000fe80000000400 */
[----:B------:R-:W-:Y:S04]  /*6b20*/  STS.U16 [R26+0x1080], R103 ;  /* 0x001080671a007388 */ /* 0x000fe80000000400 */
[----:B------:R-:W-:Y:S04]  /*6b30*/  STS.U16 [R26+0x1480], R134 ;  /* 0x001480861a007388 */ /* 0x000fe80000000400 */
[----:B------:R-:W-:Y:S04]  /*6b40*/  STS.U16 [R26+0x1880], R171 ;  /* 0x001880ab1a007388 */ /* 0x000fe80000000400 */
[----:B------:R0:W-:Y:S04]  /*6b50*/  STS.U16 [R26+0x1c80], R191 ;  /* 0x001c80bf1a007388 */ /* 0x0001e80000000400 */
[----:B0-----:R-:W2:Y:S04]  /*6b60*/  LDL.LU R191, [R1+0x30] ;  /* 0x0000300001bf7983 */ /* 0x001ea80000300800 */
[----:B------:R-:W2:Y:S01]  /*6b70*/  LDL.LU R79, [R1+0x18] ;  /* 0x00001800014f7983 */ /* 0x000ea20000300800 */
[----:B------:R-:W-:-:S02]  /*6b80*/  PRMT R132, RZ, 0x7610, R132 ;  /* 0x00007610ff847816 */ /* 0x000fc40000000084 */
[----:B------:R-:W-:Y:S01]  /*6b90*/  PRMT R190, RZ, 0x7610, R190 ;  /* 0x00007610ffbe7816 */ /* 0x000fe200000000be */
[----:B------:R-:W2:Y:S04]  /*6ba0*/  LDL.LU R70, [R1+0x60] ;  /* 0x0000600001467983 */ /* 0x000ea80000300800 */
[----:B------:R0:W2:Y:S04]  /*6bb0*/  @!P0 LDG.E.U16 R132, [R114.64] ;  /* 0x0000000472848981 */ /* 0x0000a8000c1e1500 */
[----:B------:R-:W2:Y:S04]  /*6bc0*/  LDL.LU R71, [R1+0x8] ;  /* 0x0000080001477983 */ /* 0x000ea80000300800 */
[----:B------:R-:W2:Y:S01]  /*6bd0*/  LDL.LU R76, [R1+0x2c] ;  /* 0x00002c00014c7983 */ /* 0x000ea20000300800 */
[----:B0-----:R-:W-:-:S02]  /*6be0*/  IADD3 R114, P1, R148, R6, RZ ;  /* 0x0000000694727210 */ /* 0x001fc40007f3e0ff */
[----:B------:R-:W-:Y:S01]  /*6bf0*/  PRMT R116, RZ, 0x7610, R116 ;  /* 0x00007610ff747816 */ /* 0x000fe20000000074 */
[----:B------:R-:W2:Y:S02]  /*6c00*/  LDL.LU R77, [R1+0x14] ;  /* 0x00001400014d7983 */ /* 0x000ea40000300800 */
[----:B------:R-:W-:Y:S01]  /*6c10*/  IMAD.X R115, R147, 0x1, R5, P1 ;  /* 0x0000000193737824 */ /* 0x000fe200008e0605 */
[----:B------:R-:W-:-:S04]  /*6c20*/  IADD3 R112, P1, R239, R6, RZ ;  /* 0x00000006ef707210 */ /* 0x000fc80007f3e0ff */
[----:B------:R0:W2:Y:S01]  /*6c30*/  @!P0 LDG.E.U16 R190, [R114.64] ;  /* 0x0000000472be8981 */ /* 0x0000a2000c1e1500 */
[----:B------:R-:W-:Y:S01]  /*6c40*/  IMAD.X R113, R22, 0x1, R5, P1 ;  /* 0x0000000116717824 */ /* 0x000fe200008e0605 */
[----:B0-----:R-:W-:-:S06]  /*6c50*/  PRMT R114, RZ, 0x7610, R114 ;  /* 0x00007610ff727816 */ /* 0x001fcc0000000072 */
[----:B------:R4:W2:Y:S01]  /*6c60*/  @!P0 LDG.E.U16 R114, [R112.64] ;  /* 0x0000000470728981 */ /* 0x0008a2000c1e1500 */
[----:B------:R-:W-:Y:S02]  /*6c70*/  PRMT R115, RZ, 0x7610, R115 ;  /* 0x00007610ff737816 */ /* 0x000fe40000000073 */
[----:B------:R-:W-:Y:S02]  /*6c80*/  PRMT R117, RZ, 0x7610, R117 ;  /* 0x00007610ff757816 */ /* 0x000fe40000000075 */
[----:B----4-:R-:W-:-:S05]  /*6c90*/  IADD3 R112, P1, R3, R6, RZ ;  /* 0x0000000603707210 */ /* 0x010fca0007f3e0ff */
[----:B------:R-:W-:Y:S01]  /*6ca0*/  IMAD.X R113, R235, 0x1, R5, P1 ;  /* 0x00000001eb717824 */ /* 0x000fe200008e0605 */
[----:B---3--:R-:W-:-:S04]  /*6cb0*/  IADD3 R106, P1, R28, R6, RZ ;  /* 0x000000061c6a7210 */ /* 0x008fc80007f3e0ff */
[----:B------:R0:W3:Y:S01]  /*6cc0*/  @!P0 LDG.E.U16 R115, [R112.64] ;  /* 0x0000000470738981 */ /* 0x0000e2000c1e1500 */
[----:B------:R-:W-:Y:S01]  /*6cd0*/  IMAD.X R107, R225, 0x1, R5, P1 ;  /* 0x00000001e16b7824 */ /* 0x000fe200008e0605 */
[----:B0-----:R-:W-:-:S06]  /*6ce0*/  PRMT R112, RZ, 0x7610, R112 ;  /* 0x00007610ff707816 */ /* 0x001fcc0000000070 */
[----:B------:R2:W4:Y:S01]  /*6cf0*/  @!P0 LDG.E.U16 R112, [R106.64] ;  /* 0x000000046a708981 */ /* 0x000522000c1e1500 */
[----:B------:R-:W-:Y:S02]  /*6d00*/  PRMT R113, RZ, 0x7610, R113 ;  /* 0x00007610ff717816 */ /* 0x000fe40000000071 */
[----:B--2---:R-:W-:-:S05]  /*6d10*/  IADD3 R106, P1, R29, R6, RZ ;  /* 0x000000061d6a7210 */ /* 0x004fca0007f3e0ff */
[----:B------:R-:W-:-:S05]  /*6d20*/  IMAD.X R107, R218, 0x1, R5, P1 ;  /* 0x00000001da6b7824 */ /* 0x000fca00008e0605 */
[----:B------:R0:W2:Y:S02]  /*6d30*/  @!P0 LDG.E.U16 R113, [R106.64] ;  /* 0x000000046a718981 */ /* 0x0000a4000c1e1500 */
[----:B0-----:R-:W-:-:S05]  /*6d40*/  IADD3 R106, P1, R205, R6, RZ ;  /* 0x00000006cd6a7210 */ /* 0x001fca0007f3e0ff */
[----:B------:R-:W-:-:S05]  /*6d50*/  IMAD.X R107, R204, 0x1, R5, P1 ;  /* 0x00000001cc6b7824 */ /* 0x000fca00008e0605 */
[----:B------:R0:W2:Y:S02]  /*6d60*/  @!P0 LDG.E.U16 R116, [R106.64] ;  /* 0x000000046a748981 */ /* 0x0000a4000c1e1500 */
[----:B0-----:R-:W-:-:S05]  /*6d70*/  IADD3 R106, P1, R193, R6, RZ ;  /* 0x00000006c16a7210 */ /* 0x001fca0007f3e0ff */
[----:B------:R-:W-:Y:S01]  /*6d80*/  IMAD.X R107, R166, 0x1, R5, P1 ;  /* 0x00000001a66b7824 */ /* 0x000fe200008e0605 */
[----:B------:R-:W-:-:S04]  /*6d90*/  LOP3.LUT R26, R0, 0x20, RZ, 0x3c, !PT ;  /* 0x00000020001a7812 */ /* 0x000fc800078e3cff */
[----:B------:R0:W2:Y:S01]  /*6da0*/  @!P0 LDG.E.U16 R117, [R106.64] ;  /* 0x000000046a758981 */ /* 0x0000a2000c1e1500 */
[----:B------:R-:W-:-:S03]  /*6db0*/  PRMT R119, RZ, 0x7610, R119 ;  /* 0x00007610ff777816 */ /* 0x000fc60000000077 */
[----:B------:R-:W-:Y:S04]  /*6dc0*/  STS.U16 [R26+0x100], R101 ;  /* 0x000100651a007388 */ /* 0x000fe80000000400 */
[----:B------:R-:W-:Y:S01]  /*6dd0*/  STS.U16 [R26+0x500], R100 ;  /* 0x000500641a007388 */ /* 0x000fe20000000400 */
[----:B0-----:R-:W-:-:S03]  /*6de0*/  IADD3 R106, P1, R251, R6, RZ ;  /* 0x00000006fb6a7210 */ /* 0x001fc60007f3e0ff */
[----:B------:R-:W-:Y:S02]  /*6df0*/  STS.U16 [R26+0x900], R91 ;  /* 0x0009005b1a007388 */ /* 0x000fe40000000400 */
[----:B------:R-:W-:Y:S02]  /*6e00*/  IMAD.X R107, R246, 0x1, R5, P1 ;  /* 0x00000001f66b7824 */ /* 0x000fe400008e0605 */
[----:B------:R-:W-:Y:S04]  /*6e10*/  STS.U16 [R26+0xd00], R90 ;  /* 0x000d005a1a007388 */ /* 0x000fe80000000400 */
[----:B------:R0:W2:Y:S04]  /*6e20*/  @!P0 LDG.E.U16 R119, [R106.64] ;  /* 0x000000046a778981 */ /* 0x0000a8000c1e1500 */
[----:B------:R-:W-:Y:S01]  /*6e30*/  STS.U16 [R26+0x1100], R89 ;  /* 0x001100591a007388 */ /* 0x000fe20000000400 */
[----:B------:R-:W-:-:S03]  /*6e40*/  PRMT R192, RZ, 0x7610, R192 ;  /* 0x00007610ffc07816 */ /* 0x000fc600000000c0 */
[----:B------:R-:W-:Y:S01]  /*6e50*/  STS.U16 [R26+0x1500], R133 ;  /* 0x001500851a007388 */ /* 0x000fe20000000400 */
[----:B0-----:R-:W-:-:S03]  /*6e60*/  IADD3 R106, P1, R146, R6, RZ ;  /* 0x00000006926a7210 */ /* 0x001fc60007f3e0ff */
[----:B------:R-:W-:Y:S04]  /*6e70*/  STS.U16 [R26+0x1900], R172 ;  /* 0x001900ac1a007388 */ /* 0x000fe80000000400 */
[----:B------:R0:W-:Y:S01]  /*6e80*/  STS.U16 [R26+0x1d00], R178 ;  /* 0x001d00b21a007388 */ /* 0x0001e20000000400 */
[----:B------:R-:W-:-:S05]  /*6e90*/  IMAD.X R107, R145, 0x1, R5, P1 ;  /* 0x00000001916b7824 */ /* 0x000fca00008e0605 */
[----:B------:R1:W2:Y:S01]  /*6ea0*/  @!P0 LDG.E.U16 R192, [R106.64] ;  /* 0x000000046ac08981 */ /* 0x0002a2000c1e1500 */
[----:B0-----:R-:W-:-:S05]  /*6eb0*/  LOP3.LUT R26, R0, 0x30, RZ, 0x3c, !PT ;  /* 0x00000030001a7812 */ /* 0x001fca00078e3cff */
[----:B------:R-:W-:Y:S01]  /*6ec0*/  STS.U16 [R26+0x180], R88 ;  /* 0x000180581a007388 */ /* 0x000fe20000000400 */
[----:B-1----:R-:W-:-:S03]  /*6ed0*/  IADD3 R106, P1, R13, R6, RZ ;  /* 0x000000060d6a7210 */ /* 0x002fc60007f3e0ff */
[----:B------:R-:W-:Y:S04]  /*6ee0*/  STS.U16 [R26+0x580], R87 ;  /* 0x000580571a007388 */ /* 0x000fe80000000400 */
[----:B------:R-:W-:Y:S01]  /*6ef0*/  STS.U16 [R26+0x980], R86 ;  /* 0x000980561a007388 */ /* 0x000fe20000000400 */
[----:B------:R-:W-:-:S03]  /*6f00*/  PRMT R35, RZ, 0x7610, R35 ;  /* 0x00007610ff237816 */ /* 0x000fc60000000023 */
[----:B------:R-:W-:Y:S01]  /*6f10*/  STS.U16 [R26+0xd80], R85 ;  /* 0x000d80551a007388 */ /* 0x000fe20000000400 */
[----:B------:R-:W-:-:S03]  /*6f20*/  IMAD.X R107, R21, 0x1, R5, P1 ;  /* 0x00000001156b7824 */ /* 0x000fc600008e0605 */
[----:B------:R-:W-:Y:S04]  /*6f30*/  STS.U16 [R26+0x1180], R84 ;  /* 0x001180541a007388 */ /* 0x000fe80000000400 */
[----:B------:R-:W-:Y:S01]  /*6f40*/  STS.U16 [R26+0x1580], R135 ;  /* 0x001580871a007388 */ /* 0x000fe20000000400 */
[----:B------:R-:W-:-:S03]  /*6f50*/  IADD3 R104, P1, R7, R6, RZ ;  /* 0x0000000607687210 */ /* 0x000fc60007f3e0ff */
[----:B------:R-:W-:Y:S04]  /*6f60*/  STS.U16 [R26+0x1980], R173 ;  /* 0x001980ad1a007388 */ /* 0x000fe80000000400 */
[----:B------:R0:W-:Y:S01]  /*6f70*/  STS.U16 [R26+0x1d80], R179 ;  /* 0x001d80b31a007388 */ /* 0x0001e20000000400 */
[----:B------:R-:W-:-:S03]  /*6f80*/  IMAD.X R105, R234, 0x1, R5, P1 ;  /* 0x00000001ea697824 */ /* 0x000fc600008e0605 */
[----:B------:R1:W2:Y:S01]  /*6f90*/  @!P0 LDG.E.U16 R35, [R106.64] ;  /* 0x000000046a238981 */ /* 0x0002a2000c1e1500 */
[----:B0-----:R-:W-:Y:S02]  /*6fa0*/  LOP3.LUT R26, R0, 0x40, RZ, 0x3c, !PT ;  /* 0x00000040001a7812 */ /* 0x001fe400078e3cff */
[----:B-1----:R-:W-:-:S03]  /*6fb0*/  PRMT R106, RZ, 0x7610, R106 ;  /* 0x00007610ff6a7816 */ /* 0x002fc6000000006a */
[----:B------:R-:W-:Y:S01]  /*6fc0*/  STS.U16 [R26+0x200], R51 ;  /* 0x000200331a007388 */ /* 0x000fe20000000400 */
[----:B------:R-:W-:-:S03]  /*6fd0*/  IADD3 R102, P1, R228, R6, RZ ;  /* 0x00000006e4667210 */ /* 0x000fc60007f3e0ff */
[----:B------:R-:W-:Y:S04]  /*6fe0*/  STS.U16 [R26+0x600], R50 ;  /* 0x000600321a007388 */ /* 0x000fe80000000400 */
[----:B------:R-:W-:Y:S04]  /*6ff0*/  STS.U16 [R26+0xa00], R49 ;  /* 0x000a00311a007388 */ /* 0x000fe80000000400 */
[----:B------:R-:W-:Y:S04]  /*7000*/  STS.U16 [R26+0xe00], R48 ;  /* 0x000e00301a007388 */ /* 0x000fe80000000400 */
[----:B------:R-:W-:Y:S01]  /*7010*/  STS.U16 [R26+0x1200], R47 ;  /* 0x0012002f1a007388 */ /* 0x000fe20000000400 */
[----:B------:R-:W-:-:S03]  /*7020*/  IMAD.X R103, R224, 0x1, R5, P1 ;  /* 0x00000001e0677824 */ /* 0x000fc600008e0605 */
[----:B------:R-:W-:Y:S04]  /*7030*/  STS.U16 [R26+0x1600], R167 ;  /* 0x001600a71a007388 */ /* 0x000fe80000000400 */
[----:B------:R0:W2:Y:S04]  /*7040*/  @!P0 LDG.E.U16 R106, [R104.64] ;  /* 0x00000004686a8981 */ /* 0x0000a8000c1e1500 */
[----:B------:R-:W-:Y:S04]  /*7050*/  STS.U16 [R26+0x1a00], R174 ;  /* 0x001a00ae1a007388 */ /* 0x000fe80000000400 */
[----:B------:R1:W-:Y:S01]  /*7060*/  STS.U16 [R26+0x1e00], R180 ;  /* 0x001e00b41a007388 */ /* 0x0003e20000000400 */
[----:B0-----:R-:W-:-:S06]  /*7070*/  PRMT R104, RZ, 0x7610, R104 ;  /* 0x00007610ff687816 */ /* 0x001fcc0000000068 */
[----:B------:R0:W2:Y:S04]  /*7080*/  @!P0 LDG.E.U16 R104, [R102.64] ;  /* 0x0000000466688981 */ /* 0x0000a8000c1e1500 */
[----:B-1----:R-:W2:Y:S01]  /*7090*/  LDL.LU R26, [R1+0x28] ;  /* 0x00002800011a7983 */ /* 0x002ea20000300800 */
[----:B------:R-:W-:Y:S02]  /*70a0*/  PRMT R105, RZ, 0x7610, R105 ;  /* 0x00007610ff697816 */ /* 0x000fe40000000069 */
[----:B0-----:R-:W-:-:S05]  /*70b0*/  IADD3 R102, P1, R216, R6, RZ ;  /* 0x00000006d8667210 */ /* 0x001fca0007f3e0ff */
[----:B------:R-:W-:-:S05]  /*70c0*/  IMAD.X R103, R215, 0x1, R5, P1 ;  /* 0x00000001d7677824 */ /* 0x000fca00008e0605 */
[----:B------:R0:W2:Y:S01]  /*70d0*/  @!P0 LDG.E.U16 R105, [R102.64] ;  /* 0x0000000466698981 */ /* 0x0000a2000c1e1500 */
        /* <DEDUP_REMOVED lines=10> */
[----:B------:R-:W-:Y:S01]  /*7180*/  IMAD.X R103, R155, 0x1, R5, P1 ;  /* 0x000000019b677824 */ /* 0x000fe200008e0605 */
[----:B------:R-:W-:-:S04]  /*7190*/  IADD3 R100, P1, R157, R6, RZ ;  /* 0x000000069d647210 */ /* 0x000fc80007f3e0ff */
[----:B------:R0:W2:Y:S01]  /*71a0*/  @!P0 LDG.E.U16 R171, [R102.64] ;  /* 0x0000000466ab8981 */ /* 0x0000a2000c1e1500 */
[----:B------:R-:W-:Y:S01]  /*71b0*/  IMAD.X R101, R242, 0x1, R5, P1 ;  /* 0x00000001f2657824 */ /* 0x000fe200008e0605 */
[----:B0-----:R-:W-:-:S06]  /*71c0*/  PRMT R102, RZ, 0x7610, R102 ;  /* 0x00007610ff667816 */ /* 0x001fcc0000000066 */
        /* <DEDUP_REMOVED lines=16> */
[----:B------:R-:W-:-:S04]  /*72d0*/  LOP3.LUT R78, R0, 0x50, RZ, 0x3c, !PT ;  /* 0x00000050004e7812 */ /* 0x000fc800078e3cff */
[----:B------:R0:W2:Y:S01]  /*72e0*/  @!P0 LDG.E.U16 R133, [R90.64] ;  /* 0x000000045a858981 */ /* 0x0000a2000c1e1500 */
[----:B------:R-:W-:-:S03]  /*72f0*/  PRMT R172, RZ, 0x7610, R172 ;  /* 0x00007610ffac7816 */ /* 0x000fc600000000ac */
[----:B------:R-:W-:Y:S01]  /*7300*/  STS.U16 [R78+0x280], R45 ;  /* 0x0002802d4e007388 */ /* 0x000fe20000000400 */
[----:B0-----:R-:W-:-:S03]  /*7310*/  IADD3 R90, P1, R202, R6, RZ ;  /* 0x00000006ca5a7210 */ /* 0x001fc60007f3e0ff */
[----:B------:R-:W-:Y:S02]  /*7320*/  STS.U16 [R78+0x680], R44 ;  /* 0x0006802c4e007388 */ /* 0x000fe40000000400 */
[----:B------:R-:W-:Y:S02]  /*7330*/  IMAD.X R91, R201, 0x1, R5, P1 ;  /* 0x00000001c95b7824 */ /* 0x000fe400008e0605 */
[----:B------:R-:W-:Y:S04]  /*7340*/  STS.U16 [R78+0xa80], R43 ;  /* 0x000a802b4e007388 */ /* 0x000fe80000000400 */
[----:B------:R-:W-:Y:S04]  /*7350*/  STS.U16 [R78+0xe80], R42 ;  /* 0x000e802a4e007388 */ /* 0x000fe80000000400 */
[----:B------:R-:W-:Y:S04]  /*7360*/  STS.U16 [R78+0x1280], R41 ;  /* 0x001280294e007388 */ /* 0x000fe80000000400 */
[----:B------:R-:W-:Y:S04]  /*7370*/  STS.U16 [R78+0x1680], R168 ;  /* 0x001680a84e007388 */ /* 0x000fe80000000400 */
[----:B------:R0:W2:Y:S04]  /*7380*/  @!P0 LDG.E.U16 R172, [R90.64] ;  /* 0x000000045aac8981 */ /* 0x0000a8000c1e1500 */
[----:B------:R-:W-:Y:S04]  /*7390*/  STS.U16 [R78+0x1a80], R175 ;  /* 0x001a80af4e007388 */ /* 0x000fe80000000400 */
[----:B------:R1:W-:Y:S01]  /*73a0*/  STS.U16 [R78+0x1e80], R181 ;  /* 0x001e80b54e007388 */ /* 0x0003e20000000400 */
[----:B0-----:R-:W-:-:S02]  /*73b0*/  IADD3 R90, P1, R250, R6, RZ ;  /* 0x00000006fa5a7210 */ /* 0x001fc40007f3e0ff */
[----:B------:R-:W-:Y:S01]  /*73c0*/  PRMT R178, RZ, 0x7610, R178 ;  /* 0x00007610ffb27816 */ /* 0x000fe200000000b2 */
[----:B-1----:R-:W2:Y:S02]  /*73d0*/  LDL.LU R78, [R1+0x4] ;  /* 0x00000400014e7983 */ /* 0x002ea40000300800 */
        /* <DEDUP_REMOVED lines=18> */
[----:B------:R0:W3:Y:S01]  /*7500*/  @!P0 LDG.E.U16 R89, [R86.64] ;  /* 0x0000000456598981 */ /* 0x0000e2000c1e1500 */
[----:B------:R-:W-:Y:S01]  /*7510*/  IMAD.X R85, R223, 0x1, R5, P1 ;  /* 0x00000001df557824 */ /* 0x000fe200008e0605 */
[----:B0-----:R-:W-:-:S06]  /*7520*/  PRMT R86, RZ, 0x7610, R86 ;  /* 0x00007610ff567816 */ /* 0x001fcc0000000056 */
[----:B------:R0:W3:Y:S01]  /*7530*/  @!P0 LDG.E.U16 R86, [R84.64] ;  /* 0x0000000454568981 */ /* 0x0000e2000c1e1500 */
[----:B------:R-:W-:Y:S02]  /*7540*/  PRMT R87, RZ, 0x7610, R87 ;  /* 0x00007610ff577816 */ /* 0x000fe40000000057 */
[----:B0-----:R-:W-:-:S05]  /*7550*/  IADD3 R84, P1, R217, R6, RZ ;  /* 0x00000006d9547210 */ /* 0x001fca0007f3e0ff */
[----:B------:R-:W-:-:S05]  /*7560*/  IMAD.X R85, R212, 0x1, R5, P1 ;  /* 0x00000001d4557824 */ /* 0x000fca00008e0605 */
        /* <DEDUP_REMOVED lines=52> */
[----:B--2---:R-:W-:-:S04]  /*78b0*/  IADD3 R42, P1, R26, R6, RZ ;  /* 0x000000061a2a7210 */ /* 0x004fc80007f3e0ff */
        /* <DEDUP_REMOVED lines=18> */
[----:B------:R1:W-:Y:S01]  /*79e0*/  STS.U16 [R41+0x300], R40 ;  /* 0x0003002829007388 */ /* 0x0003e20000000400 */
[----:B0-----:R-:W-:-:S05]  /*79f0*/  IADD3 R42, P1, R206, R6, RZ ;  /* 0x00000006ce2a7210 */ /* 0x001fca0007f3e0ff */
[----:B------:R-:W-:Y:S01]  /*7a00*/  IMAD.X R43, R248, 0x1, R5, P1 ;  /* 0x00000001f82b7824 */ /* 0x000fe200008e0605 */
[----:B-1----:R-:W-:-:S04]  /*7a10*/  IADD3 R40, P1, R151, R6, RZ ;  /* 0x0000000697287210 */ /* 0x002fc80007f3e0ff */
[----:B------:R0:W2:Y:S01]  /*7a20*/  @!P0 LDG.E.U16 R181, [R42.64] ;  /* 0x000000042ab58981 */ /* 0x0000a2000c1e1500 */
[----:B------:R-:W-:Y:S01]  /*7a30*/  IMAD.X R41, R150, 0x1, R5, P1 ;  /* 0x0000000196297824 */ /* 0x000fe200008e0605 */
[----:B0-----:R-:W-:-:S06]  /*7a40*/  PRMT R42, RZ, 0x7610, R42 ;  /* 0x00007610ff2a7816 */ /* 0x001fcc000000002a */
[----:B------:R0:W2:Y:S01]  /*7a50*/  @!P0 LDG.E.U16 R42, [R40.64] ;  /* 0x00000004282a8981 */ /* 0x0000a2000c1e1500 */
[----:B------:R-:W-:Y:S02]  /*7a60*/  PRMT R43, RZ, 0x7610, R43 ;  /* 0x00007610ff2b7816 */ /* 0x000fe4000000002b */
[----:B0-----:R-:W-:Y:S02]  /*7a70*/  LOP3.LUT R41, R0, 0x60, RZ, 0x3c, !PT ;  /* 0x0000006000297812 */ /* 0x001fe400078e3cff */
[----:B------:R-:W-:-:S03]  /*7a80*/  IADD3 R40, P1, R240, R6, RZ ;  /* 0x00000006f0287210 */ /* 0x000fc60007f3e0ff */
[----:B------:R0:W-:Y:S02]  /*7a90*/  STS.U16 [R41+0x700], R39 ;  /* 0x0007002729007388 */ /* 0x0001e40000000400 */
[----:B0-----:R-:W-:Y:S01]  /*7aa0*/  LOP3.LUT R39, R0, 0x60, RZ, 0x3c, !PT ;  /* 0x0000006000277812 */ /* 0x001fe200078e3cff */
[----:B------:R-:W-:-:S04]  /*7ab0*/  IMAD.X R41, R24, 0x1, R5, P1 ;  /* 0x0000000118297824 */ /* 0x000fc800008e0605 */
[----:B------:R0:W-:Y:S04]  /*7ac0*/  STS.U16 [R39+0xb00], R38 ;  /* 0x000b002627007388 */ /* 0x0001e80000000400 */
[----:B------:R1:W2:Y:S01]  /*7ad0*/  @!P0 LDG.E.U16 R43, [R40.64] ;  /* 0x00000004282b8981 */ /* 0x0002a2000c1e1500 */
[----:B0-----:R-:W-:Y:S02]  /*7ae0*/  IADD3 R38, P1, R237, R6, RZ ;  /* 0x00000006ed267210 */ /* 0x001fe40007f3e0ff */
[----:B-1----:R-:W-:-:S03]  /*7af0*/  PRMT R40, RZ, 0x7610, R40 ;  /* 0x00007610ff287816 */ /* 0x002fc60000000028 */
[----:B------:R-:W-:-:S05]  /*7b00*/  IMAD.X R39, R15, 0x1, R5, P1 ;  /* 0x000000010f277824 */ /* 0x000fca00008e0605 */
        /* <DEDUP_REMOVED lines=17> */
[----:B0-----:R-:W-:-:S05]  /*7c20*/  IMAD.X R37, R208, 0x1, R5, P1 ;  /* 0x00000001d0257824 */ /* 0x001fca00008e0605 */
        /* <DEDUP_REMOVED lines=11> */
[----:B0-----:R-:W-:Y:S02]  /*7ce0*/  IMAD.X R37, R159, 0x1, R5, P1 ;  /* 0x000000019f257824 */ /* 0x001fe400008e0605 */
[----:B------:R-:W-:Y:S01]  /*7cf0*/  IMAD.MOV.U32 R182, RZ, RZ, R7 ;  /* 0x000000ffffb67224 */ /* 0x000fe200078e0007 */
[----:B------:R-:W-:Y:S02]  /*7d00*/  LOP3.LUT R7, R0, 0x70, RZ, 0x3c, !PT ;  /* 0x0000007000077812 */ /* 0x000fe400078e3cff */
[----:B------:R0:W2:Y:S04]  /*7d10*/  @!P0 LDG.E.U16 R176, [R36.64] ;  /* 0x0000000424b08981 */ /* 0x0000a8000c1e1500 */
[----:B------:R1:W-:Y:S01]  /*7d20*/  STS.U16 [R7+0x380], R34 ;  /* 0x0003802207007388 */ /* 0x0003e20000000400 */
[----:B0-----:R-:W-:-:S02]  /*7d30*/  IADD3 R36, P1, R243, R6, RZ ;  /* 0x00000006f3247210 */ /* 0x001fc40007f3e0ff */
[----:B-1----:R-:W-:-:S03]  /*7d40*/  PRMT R34, RZ, 0x7610, R34 ;  /* 0x00007610ff227816 */ /* 0x002fc60000000022 */
[----:B------:R-:W-:Y:S01]  /*7d50*/  IMAD.X R37, R149, 0x1, R5, P1 ;  /* 0x0000000195257824 */ /* 0x000fe200008e0605 */
[----:B------:R0:W-:Y:S04]  /*7d60*/  STS.U16 [R7+0x780], R33 ;  /* 0x0007802107007388 */ /* 0x0001e80000000400 */
[----:B------:R1:W2:Y:S01]  /*7d70*/  @!P0 LDG.E.U16 R34, [R36.64] ;  /* 0x0000000424228981 */ /* 0x0002a2000c1e1500 */
[----:B0-----:R-:W-:Y:S02]  /*7d80*/  PRMT R33, RZ, 0x7610, R33 ;  /* 0x00007610ff217816 */ /* 0x001fe40000000021 */
[----:B-1----:R-:W-:-:S05]  /*7d90*/  IADD3 R36, P1, R16, R6, RZ ;  /* 0x0000000610247210 */ /* 0x002fca0007f3e0ff */
[----:B------:R-:W-:-:S05]  /*7da0*/  IMAD.X R37, R23, 0x1, R5, P1 ;  /* 0x0000000117257824 */ /* 0x000fca00008e0605 */
[----:B------:R0:W2:Y:S04]  /*7db0*/  @!P0 LDG.E.U16 R33, [R36.64] ;  /* 0x0000000424218981 */ /* 0x0000a8000c1e1500 */
[----:B------:R1:W-:Y:S04]  /*7dc0*/  STS.U16 [R7+0xb80], R32 ;  /* 0x000b802007007388 */ /* 0x0003e80000000400 */
[----:B------:R3:W-:Y:S01]  /*7dd0*/  STS.U16 [R7+0xf80], R46 ;  /* 0x000f802e07007388 */ /* 0x0007e20000000400 */
[----:B0-----:R-:W-:-:S03]  /*7de0*/  IMAD.MOV.U32 R36, RZ, RZ, R70 ;  /* 0x000000ffff247224 */ /* 0x001fc600078e0046 */
[----:B------:R-:W2:Y:S01]  /*7df0*/  LDL.LU R70, [R1+0x1c0] ;  /* 0x0001c00001467983 */ /* 0x000ea20000300800 */
[----:B------:R-:W-:Y:S02]  /*7e00*/  IMAD.MOV.U32 R37, RZ, RZ, R71 ;  /* 0x000000ffff257224 */ /* 0x000fe400078e0047 */
[----:B-1----:R-:W-:Y:S01]  /*7e10*/  IMAD.MOV.U32 R32, RZ, RZ, R76 ;  /* 0x000000ffff207224 */ /* 0x002fe200078e004c */
[----:B------:R-:W2:Y:S01]  /*7e20*/  LDL.LU R71, [R1+0x1bc] ;  /* 0x0001bc0001477983 */ /* 0x000ea20000300800 */
[----:B---3--:R-:W-:-:S03]  /*7e30*/  IMAD.MOV.U32 R46, RZ, RZ, R77 ;  /* 0x000000ffff2e7224 */ /* 0x008fc600078e004d */
[----:B------:R-:W3:Y:S04]  /*7e40*/  LDL.LU R76, [R1+0x1b8] ;  /* 0x0001b800014c7983 */ /* 0x000ee80000300800 */
[----:B------:R0:W-:Y:S04]  /*7e50*/  STS.U16 [R7+0x1380], R118 ;  /* 0x0013807607007388 */ /* 0x0001e80000000400 */
[----:B------:R-:W3:Y:S04]  /*7e60*/  LDL.LU R77, [R1+0x1b4] ;  /* 0x0001b400014d7983 */ /* 0x000ee80000300800 */
[----:B------:R1:W-:Y:S01]  /*7e70*/  STS.U16 [R7+0x1780], R170 ;  /* 0x001780aa07007388 */ /* 0x0003e20000000400 */
[----:B0-----:R-:W-:-:S03]  /*7e80*/  IMAD.MOV.U32 R118, RZ, RZ, R78 ;  /* 0x000000ffff767224 */ /* 0x001fc600078e004e */
[----:B------:R-:W3:Y:S01]  /*7e90*/  LDL.LU R78, [R1+0x1b0] ;  /* 0x0001b000014e7983 */ /* 0x000ee20000300800 */
[----:B-1----:R-:W-:-:S03]  /*7ea0*/  IMAD.MOV.U32 R170, RZ, RZ, R79 ;  /* 0x000000ffffaa7224 */ /* 0x002fc600078e004f */
[----:B------:R-:W3:Y:S04]  /*7eb0*/  LDL.LU R79, [R1+0x1ac] ;  /* 0x0001ac00014f7983 */ /* 0x000ee80000300800 */
[----:B------:R0:W-:Y:S02]  /*7ec0*/  STS.U16 [R7+0x1b80], R177 ;  /* 0x001b80b107007388 */ /* 0x0001e40000000400 */
[----:B0-----:R-:W-:Y:S02]  /*7ed0*/  IMAD.MOV.U32 R177, RZ, RZ, R26 ;  /* 0x000000ffffb17224 */ /* 0x001fe400078e001a */
[----:B------:R-:W3:Y:S04]  /*7ee0*/  LDL.LU R26, [R1+0x1a8] ;  /* 0x0001a800011a7983 */ /* 0x000ee80000300800 */
[----:B------:R0:W-:Y:S04]  /*7ef0*/  STS.U16 [R7+0x1f80], R183 ;  /* 0x001f80b707007388 */ /* 0x0001e80000000400 */
[----:B------:R1:W-:Y:S01]  /*7f00*/  STS.U16 [R0+0x2000], R185 ;  /* 0x002000b900007388 */ /* 0x0003e20000000400 */
[----:B0-----:R-:W-:-:S03]  /*7f10*/  LOP3.LUT R183, R0, 0x10, RZ, 0x3c, !PT ;  /* 0x0000001000b77812 */ /* 0x001fc600078e3cff */
[----:B------:R-:W-:Y:S04]  /*7f20*/  STS.U16 [R0+0x2400], R186 ;  /* 0x002400ba00007388 */ /* 0x000fe80000000400 */
[----:B------:R-:W-:Y:S04]  /*7f30*/  STS.U16 [R0+0x2800], R187 ;  /* 0x002800bb00007388 */ /* 0x000fe80000000400 */
[----:B------:R-:W-:Y:S04]  /*7f40*/  STS.U16 [R0+0x2c00], R188 ;  /* 0x002c00bc00007388 */ /* 0x000fe80000000400 */
[----:B------:R-:W-:Y:S04]  /*7f50*/  STS.U16 [R0+0x3000], R189 ;  /* 0x003000bd00007388 */ /* 0x000fe80000000400 */
[----:B------:R-:W-:Y:S04]  /*7f60*/  STS.U16 [R0+0x3400], R132 ;  /* 0x0034008400007388 */ /* 0x000fe80000000400 */
[----:B------:R-:W-:Y:S04]  /*7f70*/  STS.U16 [R0+0x3800], R190 ;  /* 0x003800be00007388 */ /* 0x000fe80000000400 */
[----:B------:R-:W-:Y:S04]  /*7f80*/  STS.U16 [R0+0x3c00], R114 ;  /* 0x003c007200007388 */ /* 0x000fe80000000400 */
[----:B------:R-:W-:Y:S04]  /*7f90*/  STS.U16 [R183+0x2080], R115 ;  /* 0x00208073b7007388 */ /* 0x000fe80000000400 */
[----:B----4-:R-:W-:Y:S04]  /*7fa0*/  STS.U16 [R183+0x2480], R112 ;  /* 0x00248070b7007388 */ /* 0x010fe80000000400 */
[----:B------:R-:W-:Y:S04]  /*7fb0*/  STS.U16 [R183+0x2880], R113 ;  /* 0x00288071b7007388 */ /* 0x000fe80000000400 */
[----:B------:R-:W-:Y:S04]  /*7fc0*/  STS.U16 [R183+0x2c80], R116 ;  /* 0x002c8074b7007388 */ /* 0x000fe80000000400 */
[----:B------:R-:W-:Y:S04]  /*7fd0*/  STS.U16 [R183+0x3080], R117 ;  /* 0x00308075b7007388 */ /* 0x000fe80000000400 */
[----:B------:R-:W-:Y:S04]  /*7fe0*/  STS.U16 [R183+0x3480], R119 ;  /* 0x00348077b7007388 */ /* 0x000fe80000000400 */
[----:B------:R-:W-:Y:S04]  /*7ff0*/  STS.U16 [R183+0x3880], R192 ;  /* 0x003880c0b7007388 */ /* 0x000fe80000000400 */
[----:B------:R0:W-:Y:S01]  /*8000*/  STS.U16 [R183+0x3c80], R35 ;  /* 0x003c8023b7007388 */ /* 0x0001e20000000400 */
[----:B-1----:R-:W-:-:S02]  /*8010*/  LOP3.LUT R185, R0, 0x30, RZ, 0x3c, !PT ;  /* 0x0000003000b97812 */ /* 0x002fc400078e3cff */
[----:B0-----:R-:W-:-:S05]  /*8020*/  LOP3.LUT R183, R0, 0x20, RZ, 0x3c, !PT ;  /* 0x0000002000b77812 */ /* 0x001fca00078e3cff */
        /* <DEDUP_REMOVED lines=8> */
[----:B------:R-:W-:Y:S04]  /*80b0*/  STS.U16 [R185+0x2180], R100 ;  /* 0x00218064b9007388 */ /* 0x000fe80000000400 */
[----:B------:R-:W-:Y:S01]  /*80c0*/  STS.U16 [R185+0x2580], R101 ;  /* 0x00258065b9007388 */ /* 0x000fe20000000400 */
[----:B0-----:R-:W-:-:S03]  /*80d0*/  LOP3.LUT R183, R0, 0x40, RZ, 0x3c, !PT ;  /* 0x0000004000b77812 */ /* 0x001fc600078e3cff */
[----:B------:R-:W-:Y:S04]  /*80e0*/  STS.U16 [R185+0x2980], R133 ;  /* 0x00298085b9007388 */ /* 0x000fe80000000400 */
[----:B------:R-:W-:Y:S04]  /*80f0*/  STS.U16 [R185+0x2d80], R172 ;  /* 0x002d80acb9007388 */ /* 0x000fe80000000400 */
[----:B------:R-:W-:Y:S04]  /*8100*/  STS.U16 [R185+0x3180], R178 ;  /* 0x003180b2b9007388 */ /* 0x000fe80000000400 */
[----:B------:R-:W-:Y:S04]  /*8110*/  STS.U16 [R185+0x3580], R90 ;  /* 0x0035805ab9007388 */ /* 0x000fe80000000400 */
[----:B------:R-:W-:Y:S04]  /*8120*/  STS.U16 [R185+0x3980], R91 ;  /* 0x0039805bb9007388 */ /* 0x000fe80000000400 */
[----:B------:R0:W-:Y:S04]  /*8130*/  STS.U16 [R185+0x3d80], R88 ;  /* 0x003d8058b9007388 */ /* 0x0001e80000000400 */
[----:B------:R-:W-:Y:S04]  /*8140*/  STS.U16 [R183+0x2200], R89 ;  /* 0x00220059b7007388 */ /* 0x000fe80000000400 */
[----:B------:R-:W-:Y:S04]  /*8150*/  STS.U16 [R183+0x2600], R86 ;  /* 0x00260056b7007388 */ /* 0x000fe80000000400 */
[----:B------:R-:W-:Y:S04]  /*8160*/  STS.U16 [R183+0x2a00], R87 ;  /* 0x002a0057b7007388 */ /* 0x000fe80000000400 */
[----:B------:R-:W-:Y:S04]  /*8170*/  STS.U16 [R183+0x2e00], R135 ;  /* 0x002e0087b7007388 */ /* 0x000fe80000000400 */
[----:B------:R-:W-:Y:S04]  /*8180*/  STS.U16 [R183+0x3200], R173 ;  /* 0x003200adb7007388 */ /* 0x000fe80000000400 */
[----:B------:R-:W-:Y:S04]  /*8190*/  STS.U16 [R183+0x3600], R179 ;  /* 0x003600b3b7007388 */ /* 0x000fe80000000400 */
[----:B------:R-:W-:Y:S04]  /*81a0*/  STS.U16 [R183+0x3a00], R84 ;  /* 0x003a0054b7007388 */ /* 0x000fe80000000400 */
[----:B------:R1:W-:Y:S01]  /*81b0*/  STS.U16 [R183+0x3e00], R85 ;  /* 0x003e0055b7007388 */ /* 0x0003e20000000400 */
[----:B0-----:R-:W-:-:S02]  /*81c0*/  LOP3.LUT R185, R0, 0x60, RZ, 0x3c, !PT ;  /* 0x0000006000b97812 */ /* 0x001fc400078e3cff */
[----:B-1----:R-:W-:-:S05]  /*81d0*/  LOP3.LUT R183, R0, 0x50, RZ, 0x3c, !PT ;  /* 0x0000005000b77812 */ /* 0x002fca00078e3cff */
[----:B------:R-:W-:Y:S04]  /*81e0*/  STS.U16 [R183+0x2280], R50 ;  /* 0x00228032b7007388 */ /* 0x000fe80000000400 */
[----:B------:R-:W-:Y:S04]  /*81f0*/  STS.U16 [R183+0x2680], R47 ;  /* 0x0026802fb7007388 */ /* 0x000fe80000000400 */
[----:B------:R-:W-:Y:S04]  /*8200*/  STS.U16 [R183+0x2a80], R51 ;  /* 0x002a8033b7007388 */ /* 0x000fe80000000400 */
[----:B------:R-:W-:Y:S04]  /*8210*/  STS.U16 [R183+0x2e80], R167 ;  /* 0x002e80a7b7007388 */ /* 0x000fe80000000400 */
[----:B------:R-:W-:Y:S04]  /*8220*/  STS.U16 [R183+0x3280], R174 ;  /* 0x003280aeb7007388 */ /* 0x000fe80000000400 */
[----:B------:R-:W-:Y:S04]  /*8230*/  STS.U16 [R183+0x3680], R180 ;  /* 0x003680b4b7007388 */ /* 0x000fe80000000400 */
[----:B------:R-:W-:Y:S04]  /*8240*/  STS.U16 [R183+0x3a80], R48 ;  /* 0x003a8030b7007388 */ /* 0x000fe80000000400 */
[----:B--2---:R0:W-:Y:S04]  /*8250*/  STS.U16 [R183+0x3e80], R49 ;  /* 0x003e8031b7007388 */ /* 0x0041e80000000400 */
[----:B------:R-:W-:Y:S04]  /*8260*/  STS.U16 [R185+0x2300], R44 ;  /* 0x0023002cb9007388 */ /* 0x000fe80000000400 */
[----:B------:R-:W-:Y:S01]  /*8270*/  STS.U16 [R185+0x2700], R45 ;  /* 0x0027002db9007388 */ /* 0x000fe20000000400 */
[----:B0-----:R-:W-:-:S03]  /*8280*/  LOP3.LUT R183, R0, 0x70, RZ, 0x3c, !PT ;  /* 0x0000007000b77812 */ /* 0x001fc600078e3cff */
[----:B------:R0:W-:Y:S04]  /*8290*/  STS.U16 [R185+0x2b00], R168 ;  /* 0x002b00a8b9007388 */ /* 0x0001e80000000400 */
        /* <DEDUP_REMOVED lines=13> */
[----:B------:R-:W-:Y:S01]  /*8370*/  BAR.SYNC.DEFER_BLOCKING 0x0 ;  /* 0x0000000000007b1d */ /* 0x000fe20000010000 */
[----:B------:R-:W-:-:S02]  /*8380*/  LOP3.LUT R171, R2, 0x20, RZ, 0x3c, !PT ;  /* 0x0000002002ab7812 */ /* 0x000fc400078e3cff */
[C---:B0-----:R-:W-:Y:S02]  /*8390*/  LOP3.LUT R168, R2.reuse, 0x40, RZ, 0x3c, !PT ;  /* 0x0000004002a87812 */ /* 0x041fe400078e3cff */
[----:B------:R-:W-:Y:S01]  /*83a0*/  LOP3.LUT R167, R2, 0x60, RZ, 0x3c, !PT ;  /* 0x0000006002a77812 */ /* 0x000fe200078e3cff */
[----:B-1----:R-:W-:Y:S02]  /*83b0*/  IMAD.MOV.U32 R185, RZ, RZ, R177 ;  /* 0x000000ffffb97224 */ /* 0x002fe400078e00b1 */
[----:B------:R-:W-:Y:S02]  /*83c0*/  IMAD.MOV.U32 R188, RZ, RZ, R118 ;  /* 0x000000ffffbc7224 */ /* 0x000fe400078e0076 */
[----:B------:R-:W-:Y:S02]  /*83d0*/  IMAD.MOV.U32 R186, RZ, RZ, R46 ;  /* 0x000000ffffba7224 */ /* 0x000fe400078e002e */
[----:B------:R-:W-:Y:S02]  /*83e0*/  IMAD.MOV.U32 R177, RZ, RZ, R36 ;  /* 0x000000ffffb17224 */ /* 0x000fe400078e0024 */
[----:B------:R-:W-:-:S02]  /*83f0*/  IMAD.MOV.U32 R187, RZ, RZ, R37 ;  /* 0x000000ffffbb7224 */ /* 0x000fc400078e0025 */
[----:B--2---:R-:W-:Y:S01]  /*8400*/  IMAD.MOV.U32 R183, RZ, RZ, R32 ;  /* 0x000000ffffb77224 */ /* 0x004fe200078e0020 */
[----:B------:R-:W-:Y:S04]  /*8410*/  LDSM.16.MT88.4 R116, [R2] ;  /* 0x000000000274783b */ /* 0x000fe80000004200 */
[----:B------:R-:W0:Y:S04]  /*8420*/  LDSM.16.M88.4 R44, [R9+0x2000] ;  /* 0x00200000092c783b */ /* 0x000e280000000200 */
[----:B------:R-:W1:Y:S04]  /*8430*/  LDSM.16.M88.4 R40, [R9+0x2800] ;  /* 0x002800000928783b */ /* 0x000e680000000200 */
[----:B------:R-:W2:Y:S04]  /*8440*/  LDSM.16.M88.4 R36, [R9+0x3000] ;  /* 0x003000000924783b */ /* 0x000ea80000000200 */
[----:B------:R-:W4:Y:S04]  /*8450*/  LDSM.16.M88.4 R32, [R9+0x3800] ;  /* 0x003800000920783b */ /* 0x000f280000000200 */
[----:B------:R-:W2:Y:S04]  /*8460*/  LDSM.16.MT88.4 R88, [R171] ;  /* 0x00000000ab58783b */ /* 0x000ea80000004200 */
[----:B------:R-:W3:Y:S04]  /*8470*/  LDSM.16.MT88.4 R84, [R168] ;  /* 0x00000000a854783b */ /* 0x000ee80000004200 */
[----:B------:R-:W3:Y:S04]  /*8480*/  LDSM.16.MT88.4 R48, [R167] ;  /* 0x00000000a730783b */ /* 0x000ee80000004200 */
[----:B------:R-:W3:Y:S04]  /*8490*/  LDSM.16.MT88.4 R112, [R2+0x800] ;  /* 0x000800000270783b */ /* 0x000ee80000004200 */
[----:B------:R-:W3:Y:S04]  /*84a0*/  LDSM.16.MT88.4 R132, [R171+0x800] ;  /* 0x00080000ab84783b */ /* 0x000ee80000004200 */
[----:B------:R-:W3:Y:S04]  /*84b0*/  LDSM.16.MT88.4 R104, [R168+0x800] ;  /* 0x00080000a868783b */ /* 0x000ee80000004200 */
[----:B------:R-:W3:Y:S01]  /*84c0*/  LDSM.16.MT88.4 R100, [R167+0x800] ;  /* 0x00080000a764783b */ /* 0x000ee20000004200 */
[C---:B0-----:R-:W-:Y:S08]  /*84d0*/  HMMA.16816.F32 R80, R116.reuse, R44, R80 ;  /* 0x0000002c7450723c */ /* 0x041ff00000001850 */
[C---:B-1----:R-:W-:Y:S08]  /*84e0*/  HMMA.16816.F32 R72, R116.reuse, R40, R72 ;  /* 0x000000287448723c */ /* 0x042ff00000001848 */
[C---:B--2---:R-:W-:Y:S08]  /*84f0*/  HMMA.16816.F32 R96, R116.reuse, R36, R96 ;  /* 0x000000247460723c */ /* 0x044ff00000001860 */
[-C--:B----4-:R-:W-:Y:S01]  /*8500*/  HMMA.16816.F32 R116, R116, R32.reuse, R92 ;  /* 0x000000207474723c */ /* 0x090fe2000000185c */
[----:B------:R-:W-:Y:S01]  /*8510*/  IMAD.MOV.U32 R7, RZ, RZ, c[0x0][0x18c] ;  /* 0x00006300ff077624 */ /* 0x000fe200078e00ff */
[----:B------:R-:W-:Y:S06]  /*8520*/  LDSM.16.MT88.4 R92, [R2+0x1000] ;  /* 0x00100000025c783b */ /* 0x000fec0000004200 */
[-C--:B------:R-:W-:Y:S08]  /*8530*/  HMMA.16816.F32 R128, R88, R32.reuse, R128 ;  /* 0x000000205880723c */ /* 0x080ff00000001880 */
[-C--:B---3--:R-:W-:Y:S08]  /*8540*/  HMMA.16816.F32 R52, R84, R32.reuse, R52 ;  /* 0x000000205434723c */ /* 0x088ff00000001834 */
[----:B------:R-:W-:Y:S01]  /*8550*/  HMMA.16816.F32 R76, R48, R32, R76 ;  /* 0x00000020304c723c */ /* 0x000fe2000000184c */
[----:B------:R-:W-:-:S06]  /*8560*/  IMAD.SHL.U32 R7, R7, 0x40, RZ ;  /* 0x0000004007077824 */ /* 0x000fcc00078e00ff */
[----:B------:R-:W-:Y:S02]  /*8570*/  IMAD.MOV.U32 R33, RZ, RZ, R14 ;  /* 0x000000ffff217224 */ /* 0x000fe400078e000e */
[----:B------:R-:W-:Y:S02]  /*8580*/  IMAD.MOV.U32 R32, RZ, RZ, R236 ;  /* 0x000000ffff207224 */ /* 0x000fe400078e00ec */
[----:B------:R-:W-:Y:S01]  /*8590*/  IMAD.MOV.U32 R14, RZ, RZ, R237 ;  /* 0x000000ffff0e7224 */ /* 0x000fe200078e00ed */
[----:B------:R-:W-:Y:S01]  /*85a0*/  HMMA.16816.F32 R80, R112, R46, R80 ;  /* 0x0000002e7050723c */ /* 0x000fe20000001850 */
[----:B------:R-:W-:-:S07]  /*85b0*/  IMAD.WIDE R32, R7, 0x2, R32 ;  /* 0x0000000207207825 */ /* 0x000fce00078e0220 */
[----:B------:R-:W-:Y:S01]  /*85c0*/  HMMA.16816.F32 R72, R112, R42, R72 ;  /* 0x0000002a7048723c */ /* 0x000fe20000001848 */
[----:B------:R-:W-:-:S07]  /*85d0*/  IMAD.MOV.U32 R236, RZ, RZ, R32 ;  /* 0x000000ffffec7224 */ /* 0x000fce00078e0020 */
[----:B------:R-:W-:Y:S01]  /*85e0*/  HMMA.16816.F32 R96, R112, R38, R96 ;  /* 0x000000267060723c */ /* 0x000fe20000001860 */
[----:B------:R-:W-:-:S07]  /*85f0*/  IMAD.MOV.U32 R32, RZ, RZ, R10 ;  /* 0x000000ffff207224 */ /* 0x000fce00078e000a */
[-C--:B------:R-:W-:Y:S01]  /*8600*/  HMMA.16816.F32 R112, R112, R34.reuse, R116 ;  /* 0x000000227070723c */ /* 0x080fe20000001874 */
[----:B------:R-:W-:Y:S07]  /*8610*/  LDSM.16.M88.4 R116, [R26+0x3800] ;  /* 0x003800001a74783b */ /* 0x000fee0000000200 */
[-C--:B------:R-:W-:Y:S08]  /*8620*/  HMMA.16816.F32 R128, R132, R34.reuse, R128 ;  /* 0x000000228480723c */ /* 0x080ff00000001880 */
[-C--:B------:R-:W-:Y:S08]  /*8630*/  HMMA.16816.F32 R52, R104, R34.reuse, R52 ;  /* 0x000000226834723c */ /* 0x080ff00000001834 */
[----:B------:R-:W-:Y:S07]  /*8640*/  HMMA.16816.F32 R76, R100, R34, R76 ;  /* 0x00000022644c723c */ /* 0x000fee000000184c */
[----:B------:R-:W-:Y:S01]  /*8650*/  IMAD.WIDE R34, R7, 0x2, R14 ;  /* 0x0000000207227825 */ /* 0x000fe200078e020e */
[----:B------:R-:W-:Y:S03]  /*8660*/  HMMA.16816.F32 R136, R88, R36, R136 ;  /* 0x000000245888723c */ /* 0x000fe60000001888 */
[----:B------:R-:W-:-:S02]  /*8670*/  IMAD.MOV.U32 R14, RZ, RZ, R33 ;  /* 0x000000ffff0e7224 */ /* 0x000fc400078e0021 */
[----:B------:R-:W-:Y:S02]  /*8680*/  IMAD.MOV.U32 R237, RZ, RZ, R34 ;  /* 0x000000ffffed7224 */ /* 0x000fe400078e0022 */
[----:B------:R-:W-:Y:S01]  /*8690*/  IMAD.MOV.U32 R15, RZ, RZ, R35 ;  /* 0x000000ffff0f7224 */ /* 0x000fe200078e0023 */
[----:B------:R-:W-:Y:S01]  /*86a0*/  HMMA.16816.F32 R124, R84, R44, R124 ;  /* 0x0000002c547c723c */ /* 0x000fe2000000187c */
[----:B------:R-:W-:Y:S02]  /*86b0*/  IMAD.MOV.U32 R33, RZ, RZ, R17 ;  /* 0x000000ffff217224 */ /* 0x000fe400078e0011 */
[----:B------:R-:W-:Y:S02]  /*86c0*/  IMAD.MOV.U32 R34, RZ, RZ, R11 ;  /* 0x000000ffff227224 */ /* 0x000fe400078e000b */
[----:B------:R-:W-:-:S03]  /*86d0*/  IMAD.MOV.U32 R35, RZ, RZ, R18 ;  /* 0x000000ffff237224 */ /* 0x000fc600078e0012 */
[----:B------:R-:W-:Y:S01]  /*86e0*/  HMMA.16816.F32 R108, R84, R40, R108 ;  /* 0x00000028546c723c */ /* 0x000fe2000000186c */
[----:B------:R-:W-:-:S07]  /*86f0*/  IMAD.WIDE R10, R7, 0x2, R32 ;  /* 0x00000002070a7825 */ /* 0x000fce00078e0220 */
[-C--:B------:R-:W-:Y:S01]  /*8700*/  HMMA.16816.F32 R56, R84, R36.reuse, R56 ;  /* 0x000000245438723c */ /* 0x080fe20000001838 */
[----:B------:R-:W-:Y:S07]  /*8710*/  LDSM.16.M88.4 R84, [R26+0x2000] ;  /* 0x002000001a54783b */ /* 0x000fee0000000200 */
[----:B------:R-:W-:Y:S07]  /*8720*/  HMMA.16816.F32 R68, R48, R36, R68 ;  /* 0x000000243044723c */ /* 0x000fee0000001844 */
[----:B------:R-:W-:Y:S01]  /*8730*/  IMAD.MOV.U32 R37, RZ, RZ, R19 ;  /* 0x000000ffff257224 */ /* 0x000fe200078e0013 */
[----:B------:R-:W-:Y:S01]  /*8740*/  HMMA.16816.F32 R120, R88, R44, R120 ;  /* 0x0000002c5878723c */ /* 0x000fe20000001878 */
[----:B------:R-:W-:-:S02]  /*8750*/  IMAD.WIDE R18, R7, 0x2, R34 ;  /* 0x0000000207127825 */ /* 0x000fc400078e0222 */
[----:B------:R-:W0:Y:S05]  /*8760*/  LDSM.16.MT88.4 R32, [R168+0x1000] ;  /* 0x00100000a820783b */ /* 0x000e2a0000004200 */
[----:B------:R-:W-:Y:S01]  /*8770*/  HMMA.16816.F32 R140, R88, R40, R140 ;  /* 0x00000028588c723c */ /* 0x000fe2000000188c */
[----:B------:R-:W-:Y:S01]  /*8780*/  LDSM.16.M88.4 R88, [R26+0x3000] ;  /* 0x003000001a58783b */ /* 0x000fe20000000200 */
[----:B------:R-:W-:-:S06]  /*8790*/  IMAD.MOV.U32 R36, RZ, RZ, R238 ;  /* 0x000000ffff247224 */ /* 0x000fcc00078e00ee */
[C---:B------:R-:W-:Y:S08]  /*87a0*/  HMMA.16816.F32 R60, R48.reuse, R44, R60 ;  /* 0x0000002c303c723c */ /* 0x040ff0000000183c */
[----:B------:R-:W-:Y:S01]  /*87b0*/  HMMA.16816.F32 R64, R48, R40, R64 ;  /* 0x000000283040723c */ /* 0x000fe20000001840 */
[----:B------:R-:W1:Y:S01]  /*87c0*/  LDSM.16.M88.4 R48, [R26+0x2800] ;  /* 0x002800001a30783b */ /* 0x000e620000000200 */
[----:B------:R-:W-:-:S04]  /*87d0*/  IMAD.WIDE R36, R7, 0x2, R36 ;  /* 0x0000000207247825 */ /* 0x000fc800078e0224 */
[----:B------:R-:W-:Y:S02]  /*87e0*/  IMAD.MOV.U32 R17, RZ, RZ, R11 ;  /* 0x000000ffff117224 */ /* 0x000fe400078e000b */
[----:B------:R-:W-:Y:S02]  /*87f0*/  IMAD.MOV.U32 R11, RZ, RZ, R18 ;  /* 0x000000ffff0b7224 */ /* 0x000fe400078e0012 */
[----:B------:R-:W-:Y:S02]  /*8800*/  IMAD.MOV.U32 R18, RZ, RZ, R19 ;  /* 0x000000ffff127224 */ /* 0x000fe400078e0013 */
[----:B------:R-:W-:Y:S02]  /*8810*/  IMAD.MOV.U32 R238, RZ, RZ, R36 ;  /* 0x000000ffffee7224 */ /* 0x000fe400078e0024 */
[----:B------:R-:W-:Y:S02]  /*8820*/  IMAD.MOV.U32 R19, RZ, RZ, R37 ;  /* 0x000000ffff137224 */ /* 0x000fe400078e0025 */
[----:B------:R-:W-:-:S02]  /*8830*/  IMAD.MOV.U32 R36, RZ, RZ, R12 ;  /* 0x000000ffff247224 */ /* 0x000fc400078e000c */
[----:B------:R-:W-:Y:S01]  /*8840*/  IMAD.MOV.U32 R37, RZ, RZ, R20 ;  /* 0x000000ffff257224 */ /* 0x000fe200078e0014 */
[----:B------:R-:W-:Y:S08]  /*8850*/  HMMA.16816.F32 R136, R132, R38, R136 ;  /* 0x000000268488723c */ /* 0x000ff00000001888 */
[C---:B------:R-:W-:Y:S08]  /*8860*/  HMMA.16816.F32 R124, R104.reuse, R46, R124 ;  /* 0x0000002e687c723c */ /* 0x040ff0000000187c */
[C---:B------:R-:W-:Y:S08]  /*8870*/  HMMA.16816.F32 R108, R104.reuse, R42, R108 ;  /* 0x0000002a686c723c */ /* 0x040ff0000000186c */
[-C--:B------:R-:W-:Y:S08]  /*8880*/  HMMA.16816.F32 R56, R104, R38.reuse, R56 ;  /* 0x000000266838723c */ /* 0x080ff00000001838 */
[----:B------:R-:W-:Y:S07]  /*8890*/  HMMA.16816.F32 R68, R100, R38, R68 ;  /* 0x000000266444723c */ /* 0x000fee0000001844 */
[----:B------:R-:W-:-:S02]  /*88a0*/  IMAD.MOV.U32 R38, RZ, RZ, R13 ;  /* 0x000000ffff267224 */ /* 0x000fc400078e000d */
[----:B------:R-:W-:-:S04]  /*88b0*/  IMAD.WIDE R12, R7, 0x2, R36 ;  /* 0x00000002070c7825 */ /* 0x000fc800078e0224 */
[----:B------:R-:W-:Y:S02]  /*88c0*/  IMAD.MOV.U32 R36, RZ, RZ, R239 ;  /* 0x000000ffff247224 */ /* 0x000fe400078e00ef */
[----:B------:R-:W-:-:S04]  /*88d0*/  IMAD.MOV.U32 R37, RZ, RZ, R22 ;  /* 0x000000ffff257224 */ /* 0x000fc800078e0016 */
[----:B------:R-:W-:-:S04]  /*88e0*/  IMAD.WIDE R36, R7, 0x2, R36 ;  /* 0x0000000207247825 */ /* 0x000fc800078e0224 */
[----:B------:R-:W-:Y:S02]  /*88f0*/  IMAD.MOV.U32 R239, RZ, RZ, R36 ;  /* 0x000000ffffef7224 */ /* 0x000fe400078e0024 */
[----:B------:R-:W-:Y:S02]  /*8900*/  IMAD.MOV.U32 R22, RZ, RZ, R37 ;  /* 0x000000ffff167224 */ /* 0x000fe400078e0025 */
[----:B------:R-:W-:Y:S02]  /*8910*/  IMAD.MOV.U32 R36, RZ, RZ, R240 ;  /* 0x000000ffff247224 */ /* 0x000fe400078e00f0 */
[----:B------:R-:W-:Y:S02]  /*8920*/  IMAD.MOV.U32 R37, RZ, RZ, R24 ;  /* 0x000000ffff257224 */ /* 0x000fe400078e0018 */
[----:B------:R-:W-:Y:S02]  /*8930*/  IMAD.MOV.U32 R40, RZ, RZ, R241 ;  /* 0x000000ffff287224 */ /* 0x000fe400078e00f1 */
[----:B------:R-:W-:-:S02]  /*8940*/  IMAD.MOV.U32 R41, RZ, RZ, R25 ;  /* 0x000000ffff297224 */ /* 0x000fc400078e0019 */
[C---:B------:R-:W-:Y:S01]  /*8950*/  IMAD.WIDE R24, R7.reuse, 0x2, R36 ;  /* 0x0000000207187825 */ /* 0x040fe200078e0224 */
[----:B------:R-:W-:Y:S03]  /*8960*/  HMMA.16816.F32 R140, R132, R42, R140 ;  /* 0x0000002a848c723c */ /* 0x000fe6000000188c */
[----:B------:R-:W-:-:S04]  /*8970*/  IMAD.WIDE R36, R7, 0x2, R40 ;  /* 0x0000000207247825 */ /* 0x000fc800078e0228 */
[----:B------:R-:W-:Y:S02]  /*8980*/  IMAD.MOV.U32 R40, RZ, RZ, R30 ;  /* 0x000000ffff287224 */ /* 0x000fe400078e001e */
[----:B------:R-:W-:Y:S01]  /*8990*/  IMAD.MOV.U32 R41, RZ, RZ, R27 ;  /* 0x000000ffff297224 */ /* 0x000fe200078e001b */
[----:B------:R-:W-:Y:S07]  /*89a0*/  HMMA.16816.F32 R64, R100, R42, R64 ;  /* 0x0000002a6440723c */ /* 0x000fee0000001840 */
[----:B------:R-:W-:-:S02]  /*89b0*/  IMAD.MOV.U32 R43, RZ, RZ, R31 ;  /* 0x000000ffff2b7224 */ /* 0x000fc400078e001f */
[C---:B------:R-:W-:Y:S01]  /*89c0*/  IMAD.WIDE R30, R7.reuse, 0x2, R40 ;  /* 0x00000002071e7825 */ /* 0x040fe200078e0228 */
[C---:B0-----:R-:W-:Y:S03]  /*89d0*/  HMMA.16816.F32 R124, R32.reuse, R84, R124 ;  /* 0x00000054207c723c */ /* 0x041fe6000000187c */
[----:B------:R-:W-:Y:S02]  /*89e0*/  IMAD.MOV.U32 R40, RZ, RZ, R157 ;  /* 0x000000ffff287224 */ /* 0x000fe400078e009d */
[----:B------:R-:W-:Y:S01]  /*89f0*/  IMAD.MOV.U32 R41, RZ, RZ, R242 ;  /* 0x000000ffff297224 */ /* 0x000fe200078e00f2 */
[----:B------:R-:W2:Y:S02]  /*8a00*/  LDL.LU R157, [R1+0x1a4] ;  /* 0x0001a400019d7983 */ /* 0x000ea40000300800 */
[----:B-1----:R-:W-:Y:S01]  /*8a10*/  HMMA.16816.F32 R108, R32, R48, R108 ;  /* 0x00000030206c723c */ /* 0x002fe2000000186c */
[----:B------:R-:W-:-:S07]  /*8a20*/  IMAD.WIDE R40, R7, 0x2, R40 ;  /* 0x0000000207287825 */ /* 0x000fce00078e0228 */
[C---:B------:R-:W-:Y:S08]  /*8a30*/  HMMA.16816.F32 R56, R32.reuse, R88, R56 ;  /* 0x000000582038723c */ /* 0x040ff00000001838 */
[----:B------:R-:W-:Y:S07]  /*8a40*/  HMMA.16816.F32 R52, R32, R116, R52 ;  /* 0x000000742034723c */ /* 0x000fee0000001834 */
[----:B------:R-:W-:-:S02]  /*8a50*/  IMAD.MOV.U32 R32, RZ, RZ, R158 ;  /* 0x000000ffff207224 */ /* 0x000fc400078e009e */
[----:B------:R-:W-:Y:S01]  /*8a60*/  IMAD.MOV.U32 R33, RZ, RZ, R245 ;  /* 0x000000ffff217224 */ /* 0x000fe200078e00f5 */
[----:B------:R-:W-:Y:S03]  /*8a70*/  STL [R1+0x40], R40 ;  /* 0x0000402801007387 */ /* 0x000fe60000100800 */
[----:B------:R-:W-:Y:S01]  /*8a80*/  IMAD.WIDE R32, R7, 0x2, R32 ;  /* 0x0000000207207825 */ /* 0x000fe200078e0220 */
[----:B------:R-:W3:Y:S03]  /*8a90*/  LDL.LU R158, [R1+0x1a0] ;  /* 0x0001a000019e7983 */ /* 0x000ee60000300800 */
[----:B------:R-:W-:Y:S01]  /*8aa0*/  IMAD.MOV.U32 R245, RZ, RZ, R33 ;  /* 0x000000fffff57224 */ /* 0x000fe200078e0021 */
[----:B------:R0:W-:Y:S02]  /*8ab0*/  STL [R1+0x44], R32 ;  /* 0x0000442001007387 */ /* 0x0001e40000100800 */
[----:B0-----:R-:W-:-:S02]  /*8ac0*/  IMAD.MOV.U32 R32, RZ, RZ, R251 ;  /* 0x000000ffff207224 */ /* 0x001fc400078e00fb */
[----:B------:R-:W-:Y:S01]  /*8ad0*/  IMAD.MOV.U32 R33, RZ, RZ, R246 ;  /* 0x000000ffff217224 */ /* 0x000fe200078e00f6 */
[----:B------:R-:W4:Y:S03]  /*8ae0*/  LDL.LU R251, [R1+0x19c] ;  /* 0x00019c0001fb7983 */ /* 0x000f260000300800 */
[----:B------:R-:W-:-:S05]  /*8af0*/  IMAD.WIDE R32, R7, 0x2, R32 ;  /* 0x0000000207207825 */ /* 0x000fca00078e0220 */
[----:B------:R0:W-:Y:S04]  /*8b00*/  STL [R1+0x48], R32 ;  /* 0x0000482001007387 */ /* 0x0001e80000100800 */
[----:B------:R-:W2:Y:S01]  /*8b10*/  LDL.LU R189, [R1+0x50] ;  /* 0x0000500001bd7983 */ /* 0x000ea20000300800 */
        /* <DEDUP_REMOVED lines=8> */
[----:B------:R-:W-:Y:S02]  /*8ba0*/  IMAD.MOV.U32 R42, RZ, RZ, R144 ;  /* 0x000000ffff2a7224 */ /* 0x000fe400078e0090 */
[----:B------:R-:W-:Y:S02]  /*8bb0*/  IMAD.MOV.U32 R40, RZ, RZ, R148 ;  /* 0x000000ffff287224 */ /* 0x000fe400078e0094 */
[----:B------:R-:W-:Y:S02]  /*8bc0*/  IMAD.MOV.U32 R41, RZ, RZ, R147 ;  /* 0x000000ffff297224 */ /* 0x000fe400078e0093 */
[----:B------:R-:W-:-:S04]  /*8bd0*/  IMAD.WIDE R38, R7, 0x2, R38 ;  /* 0x0000000207267825 */ /* 0x000fc800078e0226 */
[----:B------:R-:W-:-:S04]  /*8be0*/  IMAD.WIDE R42, R7, 0x2, R42 ;  /* 0x00000002072a7825 */ /* 0x000fc800078e022a */
        /* <DEDUP_REMOVED lines=10> */
[----:B------:R-:W-:Y:S02]  /*8c90*/  IMAD.MOV.U32 R241, RZ, RZ, R36 ;  /* 0x000000fffff17224 */ /* 0x000fe400078e0024 */
[----:B------:R-:W-:Y:S02]  /*8ca0*/  IMAD.MOV.U32 R25, RZ, RZ, R37 ;  /* 0x000000ffff197224 */ /* 0x000fe400078e0025 */
[----:B------:R-:W-:Y:S01]  /*8cb0*/  IMAD.MOV.U32 R42, RZ, RZ, R146 ;  /* 0x000000ffff2a7224 */ /* 0x000fe200078e0092 */
[----:B------:R-:W1:Y:S01]  /*8cc0*/  LDSM.16.MT88.4 R36, [R167+0x1000] ;  /* 0x00100000a724783b */ /* 0x000e620000004200 */
[----:B------:R-:W-:-:S02]  /*8cd0*/  IMAD.MOV.U32 R43, RZ, RZ, R145 ;  /* 0x000000ffff2b7224 */ /* 0x000fc400078e0091 */
[----:B------:R-:W-:Y:S02]  /*8ce0*/  IMAD.MOV.U32 R40, RZ, RZ, R244 ;  /* 0x000000ffff287224 */ /* 0x000fe400078e00f4 */
[----:B------:R-:W-:Y:S02]  /*8cf0*/  IMAD.MOV.U32 R41, RZ, RZ, R152 ;  /* 0x000000ffff297224 */ /* 0x000fe400078e0098 */
[----:B------:R-:W-:-:S04]  /*8d00*/  IMAD.WIDE R42, R7, 0x2, R42 ;  /* 0x00000002072a7825 */ /* 0x000fc800078e022a */
[----:B------:R-:W-:-:S04]  /*8d10*/  IMAD.WIDE R40, R7, 0x2, R40 ;  /* 0x0000000207287825 */ /* 0x000fc800078e0228 */
[----:B------:R-:W-:Y:S02]  /*8d20*/  IMAD.MOV.U32 R146, RZ, RZ, R42 ;  /* 0x000000ffff927224 */ /* 0x000fe400078e002a */
[----:B------:R-:W-:Y:S02]  /*8d30*/  IMAD.MOV.U32 R145, RZ, RZ, R43 ;  /* 0x000000ffff917224 */ /* 0x000fe400078e002b */
[----:B------:R-:W-:Y:S02]  /*8d40*/  IMAD.MOV.U32 R244, RZ, RZ, R40 ;  /* 0x000000fffff47224 */ /* 0x000fe400078e0028 */
[----:B------:R-:W-:Y:S02]  /*8d50*/  IMAD.MOV.U32 R152, RZ, RZ, R41 ;  /* 0x000000ffff987224 */ /* 0x000fe400078e0029 */
[----:B------:R-:W1:Y:S01]  /*8d60*/  LDSM.16.MT88.4 R40, [R2+0x1800] ;  /* 0x001800000228783b */ /* 0x000e620000004200 */
[----:B------:R-:W-:Y:S08]  /*8d70*/  HMMA.16816.F32 R60, R100, R46, R60 ;  /* 0x0000002e643c723c */ /* 0x000ff0000000183c */
[C---:B------:R-:W-:Y:S08]  /*8d80*/  HMMA.16816.F32 R80, R92.reuse, R84, R80 ;  /* 0x000000545c50723c */ /* 0x040ff00000001850 */
[C---:B------:R-:W-:Y:S08]  /*8d90*/  HMMA.16816.F32 R72, R92.reuse, R48, R72 ;  /* 0x000000305c48723c */ /* 0x040ff00000001848 */
[C---:B------:R-:W-:Y:S08]  /*8da0*/  HMMA.16816.F32 R96, R92.reuse, R88, R96 ;  /* 0x000000585c60723c */ /* 0x040ff00000001860 */
[----:B------:R-:W-:Y:S01]  /*8db0*/  HMMA.16816.F32 R92, R92, R116, R112 ;  /* 0x000000745c5c723c */ /* 0x000fe20000001870 */
[----:B------:R-:W-:-:S02]  /*8dc0*/  IMAD.MOV.U32 R246, RZ, RZ, R33 ;  /* 0x000000fffff67224 */ /* 0x000fc400078e0021 */
[----:B0-----:R-:W-:Y:S02]  /*8dd0*/  IMAD.MOV.U32 R32, RZ, RZ, R206 ;  /* 0x000000ffff207224 */ /* 0x001fe400078e00ce */
[----:B------:R-:W-:Y:S01]  /*8de0*/  IMAD.MOV.U32 R33, RZ, RZ, R248 ;  /* 0x000000ffff217224 */ /* 0x000fe200078e00f8 */
[----:B------:R-:W3:Y:S02]  /*8df0*/  LDL.LU R206, [R1+0x198] ;  /* 0x0001980001ce7983 */ /* 0x000ee40000300800 */
[----:B-1----:R-:W-:Y:S01]  /*8e00*/  HMMA.16816.F32 R60, R36, R84, R60 ;  /* 0x00000054243c723c */ /* 0x002fe2000000183c */
[----:B------:R-:W-:-:S07]  /*8e10*/  IMAD.WIDE R32, R7, 0x2, R32 ;  /* 0x0000000207207825 */ /* 0x000fce00078e0220 */
[C---:B------:R-:W-:Y:S08]  /*8e20*/  HMMA.16816.F32 R64, R36.reuse, R48, R64 ;  /* 0x000000302440723c */ /* 0x040ff00000001840 */
[C---:B------:R-:W-:Y:S08]  /*8e30*/  HMMA.16816.F32 R68, R36.reuse, R88, R68 ;  /* 0x000000582444723c */ /* 0x040ff00000001844 */
[----:B------:R-:W-:Y:S01]  /*8e40*/  HMMA.16816.F32 R76, R36, R116, R76 ;  /* 0x00000074244c723c */ /* 0x000fe2000000184c */
[----:B------:R-:W-:Y:S07]  /*8e50*/  STL [R1+0x4c], R32 ;  /* 0x00004c2001007387 */ /* 0x000fee0000100800 */
[C---:B------:R-:W-:Y:S08]  /*8e60*/  HMMA.16816.F32 R80, R40.reuse, R86, R80 ;  /* 0x000000562850723c */ /* 0x040ff00000001850 */
[C---:B------:R-:W-:Y:S08]  /*8e70*/  HMMA.16816.F32 R72, R40.reuse, R50, R72 ;  /* 0x000000322848723c */ /* 0x040ff00000001848 */
[C---:B------:R-:W-:Y:S08]  /*8e80*/  HMMA.16816.F32 R96, R40.reuse, R90, R96 ;  /* 0x0000005a2860723c */ /* 0x040ff00000001860 */
[----:B------:R-:W-:Y:S07]  /*8e90*/  HMMA.16816.F32 R92, R40, R118, R92 ;  /* 0x00000076285c723c */ /* 0x000fee000000185c */
[----:B------:R-:W-:-:S02]  /*8ea0*/  IMAD.MOV.U32 R40, RZ, RZ, R207 ;  /* 0x000000ffff287224 */ /* 0x000fc400078e00cf */
[----:B----4-:R-:W-:Y:S02]  /*8eb0*/  IMAD.MOV.U32 R37, RZ, RZ, R251 ;  /* 0x000000ffff257224 */ /* 0x010fe400078e00fb */
[----:B--2---:R-:W-:-:S04]  /*8ec0*/  IMAD.MOV.U32 R36, RZ, RZ, R189 ;  /* 0x000000ffff247224 */ /* 0x004fc800078e00bd */
[----:B------:R-:W-:-:S05]  /*8ed0*/  IMAD.WIDE R36, R7, 0x2, R36 ;  /* 0x0000000207247825 */ /* 0x000fca00078e0224 */
[----:B------:R0:W-:Y:S04]  /*8ee0*/  STL [R1+0x50], R36 ;  /* 0x0000502401007387 */ /* 0x0001e80000100800 */
[----:B------:R-:W2:Y:S01]  /*8ef0*/  LDL.LU R207, [R1+0x194] ;  /* 0x0001940001cf7983 */ /* 0x000ea20000300800 */
[----:B------:R-:W-:Y:S02]  /*8f00*/  IMAD.MOV.U32 R44, RZ, RZ, R243 ;  /* 0x000000ffff2c7224 */ /* 0x000fe400078e00f3 */
[----:B------:R-:W-:-:S04]  /*8f10*/  IMAD.MOV.U32 R45, RZ, RZ, R149 ;  /* 0x000000ffff2d7224 */ /* 0x000fc800078e0095 */
[----:B------:R-:W-:-:S04]  /*8f20*/  IMAD.WIDE R44, R7, 0x2, R44 ;  /* 0x00000002072c7825 */ /* 0x000fc800078e022c */
[----:B------:R-:W-:Y:S02]  /*8f30*/  IMAD.MOV.U32 R243, RZ, RZ, R44 ;  /* 0x000000fffff37224 */ /* 0x000fe400078e002c */
[----:B------:R-:W-:Y:S02]  /*8f40*/  IMAD.MOV.U32 R149, RZ, RZ, R45 ;  /* 0x000000ffff957224 */ /* 0x000fe400078e002d */
        /* <DEDUP_REMOVED lines=30> */
[----:B0-----:R-:W-:Y:S02]  /*9130*/  IMAD.MOV.U32 R36, RZ, RZ, R197 ;  /* 0x000000ffff247224 */ /* 0x001fe400078e00c5 */
        /* <DEDUP_REMOVED lines=12> */
[----:B------:R-:W-:Y:S01]  /*9200*/  IMAD.WIDE R44, R7, 0x2, R44 ;  /* 0x00000002072c7825 */ /* 0x000fe200078e022c */
[----:B------:R-:W0:Y:S03]  /*9210*/  LDSM.16.MT88.4 R36, [R168+0x1800] ;  /* 0x00180000a824783b */ /* 0x000e260000004200 */
[----:B------:R-:W-:Y:S02]  /*9220*/  IMAD.MOV.U32 R41, RZ, RZ, R203 ;  /* 0x000000ffff297224 */ /* 0x000fe400078e00cb */
[----:B------:R-:W-:-:S02]  /*9230*/  IMAD.MOV.U32 R42, RZ, RZ, R202 ;  /* 0x000000ffff2a7224 */ /* 0x000fc400078e00ca */
[----:B------:R-:W-:Y:S02]  /*9240*/  IMAD.MOV.U32 R43, RZ, RZ, R201 ;  /* 0x000000ffff2b7224 */ /* 0x000fe400078e00c9 */
[----:B------:R-:W-:-:S04]  /*9250*/  IMAD.WIDE R40, R7, 0x2, R40 ;  /* 0x0000000207287825 */ /* 0x000fc800078e0228 */
[----:B------:R-:W-:Y:S02]  /*9260*/  IMAD.MOV.U32 R200, RZ, RZ, R44 ;  /* 0x000000ffffc87224 */ /* 0x000fe400078e002c */
[----:B------:R-:W-:Y:S02]  /*9270*/  IMAD.MOV.U32 R199, RZ, RZ, R45 ;  /* 0x000000ffffc77224 */ /* 0x000fe400078e002d */
[----:B------:R-:W-:-:S04]  /*9280*/  IMAD.WIDE R42, R7, 0x2, R42 ;  /* 0x00000002072a7825 */ /* 0x000fc800078e022a */
[----:B------:R-:W-:Y:S02]  /*9290*/  IMAD.MOV.U32 R44, RZ, RZ, R205 ;  /* 0x000000ffff2c7224 */ /* 0x000fe400078e00cd */
[----:B------:R-:W-:Y:S01]  /*92a0*/  IMAD.MOV.U32 R45, RZ, RZ, R204 ;  /* 0x000000ffff2d7224 */ /* 0x000fe200078e00cc */
[----:B------:R1:W-:Y:S01]  /*92b0*/  STL [R1], R40 ;  /* 0x0000002801007387 */ /* 0x0003e20000100800 */
[----:B------:R-:W-:Y:S02]  /*92c0*/  IMAD.MOV.U32 R202, RZ, RZ, R42 ;  /* 0x000000ffffca7224 */ /* 0x000fe400078e002a */
[----:B------:R-:W-:Y:S02]  /*92d0*/  IMAD.MOV.U32 R201, RZ, RZ, R43 ;  /* 0x000000ffffc97224 */ /* 0x000fe400078e002b */
[----:B------:R-:W-:Y:S02]  /*92e0*/  IMAD.MOV.U32 R203, RZ, RZ, R41 ;  /* 0x000000ffffcb7224 */ /* 0x000fe400078e0029 */
[----:B------:R-:W-:-:S04]  /*92f0*/  IMAD.WIDE R44, R7, 0x2, R44 ;  /* 0x00000002072c7825 */ /* 0x000fc800078e022c */
[----:B---3--:R-:W-:Y:S02]  /*9300*/  IMAD.MOV.U32 R43, RZ, RZ, R206 ;  /* 0x000000ffff2b7224 */ /* 0x008fe400078e00ce */
[----:B-1----:R-:W-:Y:S02]  /*9310*/  IMAD.MOV.U32 R40, RZ, RZ, R188 ;  /* 0x000000ffff287224 */ /* 0x002fe400078e00bc */
[----:B------:R-:W-:Y:S02]  /*9320*/  IMAD.MOV.U32 R41, RZ, RZ, R208 ;  /* 0x000000ffff297224 */ /* 0x000fe400078e00d0 */
[----:B------:R-:W-:Y:S02]  /*9330*/  IMAD.MOV.U32 R205, RZ, RZ, R44 ;  /* 0x000000ffffcd7224 */ /* 0x000fe400078e002c */
[----:B------:R-:W-:Y:S02]  /*9340*/  IMAD.MOV.U32 R204, RZ, RZ, R45 ;  /* 0x000000ffffcc7224 */ /* 0x000fe400078e002d */
[----:B------:R-:W-:-:S04]  /*9350*/  IMAD.WIDE R40, R7, 0x2, R40 ;  /* 0x0000000207287825 */ /* 0x000fc800078e0228 */
[----:B------:R-:W-:Y:S02]  /*9360*/  IMAD.MOV.U32 R44, RZ, RZ, R210 ;  /* 0x000000ffff2c7224 */ /* 0x000fe400078e00d2 */
[----:B------:R-:W-:Y:S01]  /*9370*/  IMAD.MOV.U32 R45, RZ, RZ, R209 ;  /* 0x000000ffff2d7224 */ /* 0x000fe200078e00d1 */
[----:B------:R1:W-:Y:S01]  /*9380*/  STL [R1+0x4], R40 ;  /* 0x0000042801007387 */ /* 0x0003e20000100800 */
[----:B------:R-:W-:Y:S02]  /*9390*/  IMAD.MOV.U32 R208, RZ, RZ, R41 ;  /* 0x000000ffffd07224 */ /* 0x000fe400078e0029 */
[----:B------:R-:W-:-:S04]  /*93a0*/  IMAD.WIDE R44, R7, 0x2, R44 ;  /* 0x00000002072c7825 */ /* 0x000fc800078e022c */
[----:B------:R-:W-:Y:S02]  /*93b0*/  IMAD.MOV.U32 R210, RZ, RZ, R44 ;  /* 0x000000ffffd27224 */ /* 0x000fe400078e002c */
[----:B------:R-:W-:Y:S02]  /*93c0*/  IMAD.MOV.U32 R209, RZ, RZ, R45 ;  /* 0x000000ffffd17224 */ /* 0x000fe400078e002d */
[----:B-1----:R-:W-:Y:S02]  /*93d0*/  IMAD.MOV.U32 R40, RZ, RZ, R217 ;  /* 0x000000ffff287224 */ /* 0x002fe400078e00d9 */
[----:B------:R-:W-:Y:S01]  /*93e0*/  IMAD.MOV.U32 R41, RZ, RZ, R212 ;  /* 0x000000ffff297224 */ /* 0x000fe200078e00d4 */
[----:B------:R-:W3:Y:S01]  /*93f0*/  LDL.LU R217, [R1+0x190] ;  /* 0x0001900001d97983 */ /* 0x000ee20000300800 */
        /* <DEDUP_REMOVED lines=8> */
[----:B------:R-:W-:-:S04]  /*9480*/  IMAD.MOV.U32 R45, RZ, RZ, R221 ;  /* 0x000000ffff2d7224 */ /* 0x000fc800078e00dd */
[----:B------:R-:W-:Y:S01]  /*9490*/  IMAD.WIDE R44, R7, 0x2, R44 ;  /* 0x00000002072c7825 */ /* 0x000fe200078e022c */
[C---:B0-----:R-:W-:Y:S08]  /*94a0*/  HMMA.16816.F32 R124, R36.reuse, R86, R124 ;  /* 0x00000056247c723c */ /* 0x041ff0000000187c */
[C---:B------:R-:W-:Y:S08]  /*94b0*/  HMMA.16816.F32 R108, R36.reuse, R50, R108 ;  /* 0x00000032246c723c */ /* 0x040ff0000000186c */
[C---:B------:R-:W-:Y:S08]  /*94c0*/  HMMA.16816.F32 R56, R36.reuse, R90, R56 ;  /* 0x0000005a2438723c */ /* 0x040ff00000001838 */
[----:B------:R-:W-:Y:S07]  /*94d0*/  HMMA.16816.F32 R52, R36, R118, R52 ;  /* 0x000000762434723c */ /* 0x000fee0000001834 */
[----:B------:R-:W-:-:S02]  /*94e0*/  IMAD.MOV.U32 R37, RZ, RZ, R8 ;  /* 0x000000ffff257224 */ /* 0x000fc400078e0008 */
[----:B--2---:R-:W-:-:S04]  /*94f0*/  IMAD.MOV.U32 R42, RZ, RZ, R207 ;  /* 0x000000ffff2a7224 */ /* 0x004fc800078e00cf */
[----:B------:R-:W-:-:S04]  /*9500*/  IMAD.WIDE R42, R7, 0x2, R42 ;  /* 0x00000002072a7825 */ /* 0x000fc800078e022a */
[----:B------:R-:W-:Y:S02]  /*9510*/  IMAD.MOV.U32 R207, RZ, RZ, R42 ;  /* 0x000000ffffcf7224 */ /* 0x000fe400078e002a */
[----:B------:R-:W-:Y:S02]  /*9520*/  IMAD.MOV.U32 R206, RZ, RZ, R43 ;  /* 0x000000ffffce7224 */ /* 0x000fe400078e002b */
[----:B------:R-:W-:Y:S02]  /*9530*/  IMAD.MOV.U32 R42, RZ, RZ, R187 ;  /* 0x000000ffff2a7224 */ /* 0x000fe400078e00bb */
[----:B------:R-:W-:-:S04]  /*9540*/  IMAD.MOV.U32 R43, RZ, RZ, R211 ;  /* 0x000000ffff2b7224 */ /* 0x000fc800078e00d3 */
[----:B------:R-:W-:-:S05]  /*9550*/  IMAD.WIDE R42, R7, 0x2, R42 ;  /* 0x00000002072a7825 */ /* 0x000fca00078e022a */
[----:B------:R-:W-:Y:S04]  /*9560*/  STL [R1+0x8], R42 ;  /* 0x0000082a01007387 */ /* 0x000fe80000100800 */
[----:B------:R0:W-:Y:S02]  /*9570*/  STL [R1+0xc], R40 ;  /* 0x00000c2801007387 */ /* 0x0001e40000100800 */
[----:B0-----:R-:W-:Y:S02]  /*9580*/  IMAD.MOV.U32 R40, RZ, RZ, R29 ;  /* 0x000000ffff287224 */ /* 0x001fe400078e001d */
[----:B------:R-:W-:Y:S02]  /*9590*/  IMAD.MOV.U32 R41, RZ, RZ, R218 ;  /* 0x000000ffff297224 */ /* 0x000fe400078e00da */
[----:B------:R-:W2:Y:S02]  /*95a0*/  LDL.LU R218, [R1+0x18c] ;  /* 0x00018c0001da7983 */ /* 0x000ea40000300800 */
[----:B------:R-:W-:-:S02]  /*95b0*/  IMAD.WIDE R40, R7, 0x2, R40 ;  /* 0x0000000207287825 */ /* 0x000fc400078e0228 */
[----:B------:R-:W4:Y:S04]  /*95c0*/  LDL.LU R29, [R1+0x188] ;  /* 0x00018800011d7983 */ /* 0x000f280000300800 */
[----:B------:R-:W-:Y:S04]  /*95d0*/  STL [R1+0x54], R40 ;  /* 0x0000542801007387 */ /* 0x000fe80000100800 */
[----:B------:R-:W-:Y:S04]  /*95e0*/  STL [R1+0x10], R41 ;  /* 0x0000102901007387 */ /* 0x000fe80000100800 */
[----:B------:R-:W-:Y:S04]  /*95f0*/  STL [R1+0x14], R44 ;  /* 0x0000142c01007387 */ /* 0x000fe80000100800 */
[----:B------:R-:W2:Y:S01]  /*9600*/  LDL.LU R8, [R1+0x184] ;  /* 0x0001840001087983 */ /* 0x000ea20000300800 */
[----:B------:R-:W-:-:S02]  /*9610*/  IMAD.MOV.U32 R34, RZ, RZ, R151 ;  /* 0x000000ffff227224 */ /* 0x000fc400078e0097 */
[----:B------:R-:W-:-:S04]  /*9620*/  IMAD.MOV.U32 R35, RZ, RZ, R150 ;  /* 0x000000ffff237224 */ /* 0x000fc800078e0096 */
[----:B------:R-:W-:-:S04]  /*9630*/  IMAD.WIDE R34, R7, 0x2, R34 ;  /* 0x0000000207227825 */ /* 0x000fc800078e0222 */
[----:B------:R-:W-:Y:S02]  /*9640*/  IMAD.MOV.U32 R151, RZ, RZ, R34 ;  /* 0x000000ffff977224 */ /* 0x000fe400078e0022 */
[----:B------:R-:W-:Y:S02]  /*9650*/  IMAD.MOV.U32 R150, RZ, RZ, R35 ;  /* 0x000000ffff967224 */ /* 0x000fe400078e0023 */
[----:B------:R-:W-:Y:S02]  /*9660*/  IMAD.MOV.U32 R34, RZ, RZ, R156 ;  /* 0x000000ffff227224 */ /* 0x000fe400078e009c */
[----:B------:R-:W-:Y:S01]  /*9670*/  IMAD.MOV.U32 R35, RZ, RZ, R155 ;  /* 0x000000ffff237224 */ /* 0x000fe200078e009b */
[----:B------:R-:W-:Y:S01]  /*9680*/  HMMA.16816.F32 R120, R132, R46, R120 ;  /* 0x0000002e8478723c */ /* 0x000fe20000001878 */
[----:B------:R-:W0:Y:S02]  /*9690*/  LDSM.16.MT88.4 R132, [R171+0x1000] ;  /* 0x00100000ab84783b */ /* 0x000e240000004200 */
        /* <DEDUP_REMOVED lines=20> */
[----:B0-----:R-:W-:Y:S01]  /*97e0*/  HMMA.16816.F32 R120, R132, R84, R120 ;  /* 0x000000548478723c */ /* 0x001fe20000001878 */
[----:B------:R-:W-:-:S02]  /*97f0*/  IMAD.MOV.U32 R40, RZ, RZ, R220 ;  /* 0x000000ffff287224 */ /* 0x000fc400078e00dc */
[----:B------:R-:W-:-:S05]  /*9800*/  IMAD.MOV.U32 R41, RZ, RZ, R219 ;  /* 0x000000ffff297224 */ /* 0x000fca00078e00db */
[C---:B------:R-:W-:Y:S08]  /*9810*/  HMMA.16816.F32 R140, R132.reuse, R48, R140 ;  /* 0x00000030848c723c */ /* 0x040ff0000000188c */
[C---:B------:R-:W-:Y:S08]  /*9820*/  HMMA.16816.F32 R136, R132.reuse, R88, R136 ;  /* 0x000000588488723c */ /* 0x040ff00000001888 */
[----:B------:R-:W-:Y:S01]  /*9830*/  HMMA.16816.F32 R128, R132, R116, R128 ;  /* 0x000000748480723c */ /* 0x000fe20000001880 */
[----:B------:R-:W-:-:S04]  /*9840*/  IMAD.WIDE R40, R7, 0x2, R40 ;  /* 0x0000000207287825 */ /* 0x000fc800078e0228 */
[----:B------:R-:W-:Y:S02]  /*9850*/  IMAD.MOV.U32 R220, RZ, RZ, R40 ;  /* 0x000000ffffdc7224 */ /* 0x000fe400078e0028 */
[----:B------:R-:W-:Y:S02]  /*9860*/  IMAD.MOV.U32 R219, RZ, RZ, R41 ;  /* 0x000000ffffdb7224 */ /* 0x000fe400078e0029 */
[----:B------:R-:W-:Y:S02]  /*9870*/  IMAD.MOV.U32 R40, RZ, RZ, R170 ;  /* 0x000000ffff287224 */ /* 0x000fe400078e00aa */
[----:B------:R-:W-:Y:S02]  /*9880*/  IMAD.MOV.U32 R41, RZ, RZ, R223 ;  /* 0x000000ffff297224 */ /* 0x000fe400078e00df */
[----:B------:R-:W-:Y:S02]  /*9890*/  IMAD.MOV.U32 R36, RZ, RZ, R4 ;  /* 0x000000ffff247224 */ /* 0x000fe400078e0004 */
[C---:B------:R-:W-:Y:S01]  /*98a0*/  IMAD.WIDE R40, R7.reuse, 0x2, R40 ;  /* 0x0000000207287825 */ /* 0x040fe200078e0228 */
[----:B------:R-:W3:Y:S03]  /*98b0*/  LDL.LU R4, [R1+0x180] ;  /* 0x0001800001047983 */ /* 0x000ee60000300800 */
[----:B------:R-:W-:Y:S01]  /*98c0*/  IMAD.WIDE R36, R7, 0x2, R36 ;  /* 0x0000000207247825 */ /* 0x000fe200078e0224 */
[----:B------:R0:W-:Y:S01]  /*98d0*/  STL [R1+0x18], R40 ;  /* 0x0000182801007387 */ /* 0x0001e20000100800 */
[----:B-1----:R-:W-:Y:S02]  /*98e0*/  HMMA.16816.F32 R120, R32, R86, R120 ;  /* 0x000000562078723c */ /* 0x002fe40000001878 */
[----:B------:R-:W-:Y:S01]  /*98f0*/  IMAD.MOV.U32 R223, RZ, RZ, R41 ;  /* 0x000000ffffdf7224 */ /* 0x000fe200078e0029 */
[----:B------:R-:W-:Y:S01]  /*9900*/  STL [R1+0x58], R36 ;  /* 0x0000582401007387 */ /* 0x000fe20000100800 */
[----:B------:R-:W-:-:S03]  /*9910*/  IMAD.MOV.U32 R38, RZ, RZ, R227 ;  /* 0x000000ffff267224 */ /* 0x000fc600078e00e3 */
[----:B------:R-:W-:Y:S01]  /*9920*/  STL [R1+0x1c], R37 ;  /* 0x00001c2501007387 */ /* 0x000fe20000100800 */
[C---:B------:R-:W-:Y:S01]  /*9930*/  HMMA.16816.F32 R140, R32.reuse, R50, R140 ;  /* 0x00000032208c723c */ /* 0x040fe2000000188c */
[----:B0-----:R-:W-:Y:S02]  /*9940*/  IMAD.MOV.U32 R40, RZ, RZ, R28 ;  /* 0x000000ffff287224 */ /* 0x001fe400078e001c */
[----:B------:R-:W-:Y:S01]  /*9950*/  IMAD.MOV.U32 R41, RZ, RZ, R225 ;  /* 0x000000ffff297224 */ /* 0x000fe200078e00e1 */
[----:B------:R-:W3:Y:S04]  /*9960*/  LDL.LU R28, [R1+0x17c] ;  /* 0x00017c00011c7983 */ /* 0x000ee80000300800 */
[----:B------:R-:W-:Y:S01]  /*9970*/  HMMA.16816.F32 R136, R32, R90, R136 ;  /* 0x0000005a2088723c */ /* 0x000fe20000001888 */
[----:B------:R-:W-:-:S02]  /*9980*/  IMAD.MOV.U32 R39, RZ, RZ, R222 ;  /* 0x000000ffff277224 */ /* 0x000fc400078e00de */
[----:B------:R-:W-:-:S05]  /*9990*/  IMAD.WIDE R40, R7, 0x2, R40 ;  /* 0x0000000207287825 */ /* 0x000fca00078e0228 */
[----:B------:R-:W-:Y:S01]  /*99a0*/  HMMA.16816.F32 R128, R32, R118, R128 ;  /* 0x000000762080723c */ /* 0x000fe20000001880 */
[----:B------:R-:W0:Y:S01]  /*99b0*/  LDSM.16.MT88.4 R32, [R167+0x1800] ;  /* 0x00180000a720783b */ /* 0x000e220000004200 */
[----:B------:R-:W-:-:S04]  /*99c0*/  IMAD.WIDE R38, R7, 0x2, R38 ;  /* 0x0000000207267825 */ /* 0x000fc800078e0226 */
[----:B------:R-:W-:Y:S02]  /*99d0*/  IMAD.MOV.U32 R227, RZ, RZ, R38 ;  /* 0x000000ffffe37224 */ /* 0x000fe400078e0026 */
        /* <DEDUP_REMOVED lines=15> */
[----:B----4-:R-:W-:Y:S02]  /*9ad0*/  IMAD.MOV.U32 R37, RZ, RZ, R29 ;  /* 0x000000ffff257224 */ /* 0x010fe400078e001d */
[----:B------:R-:W4:Y:S01]  /*9ae0*/  LDL.LU R29, [R1+0x178] ;  /* 0x00017800011d7983 */ /* 0x000f220000300800 */
[----:B--2---:R-:W-:-:S03]  /*9af0*/  IMAD.MOV.U32 R36, RZ, RZ, R8 ;  /* 0x000000ffff247224 */ /* 0x004fc600078e0008 */
[----:B------:R-:W2:Y:S01]  /*9b00*/  LDL.LU R8, [R1+0x174] ;  /* 0x0001740001087983 */ /* 0x000ea20000300800 */
[----:B------:R-:W-:-:S03]  /*9b10*/  IMAD.WIDE R36, R7, 0x2, R36 ;  /* 0x0000000207247825 */ /* 0x000fc600078e0224 */
[----:B------:R-:W-:Y:S04]  /*9b20*/  STL [R1+0x20], R40 ;  /* 0x0000202801007387 */ /* 0x000fe80000100800 */
[----:B------:R0:W-:Y:S04]  /*9b30*/  STL [R1+0x5c], R36 ;  /* 0x00005c2401007387 */ /* 0x0001e80000100800 */
[----:B------:R1:W-:Y:S04]  /*9b40*/  STL [R1+0x24], R37 ;  /* 0x0000242501007387 */ /* 0x0003e80000100800 */
[----:B------:R-:W4:Y:S01]  /*9b50*/  LDL.LU R191, [R1+0x3c] ;  /* 0x00003c0001bf7983 */ /* 0x000f220000300800 */
[----:B0-----:R-:W-:-:S02]  /*9b60*/  IMAD.MOV.U32 R36, RZ, RZ, R185 ;  /* 0x000000ffff247224 */ /* 0x001fc400078e00b9 */
[----:B-1----:R-:W-:-:S04]  /*9b70*/  IMAD.MOV.U32 R37, RZ, RZ, R231 ;  /* 0x000000ffff257224 */ /* 0x002fc800078e00e7 */
[----:B------:R-:W-:-:S04]  /*9b80*/  IMAD.WIDE R36, R7, 0x2, R36 ;  /* 0x0000000207247825 */ /* 0x000fc800078e0224 */
[----:B------:R-:W-:Y:S01]  /*9b90*/  IMAD.MOV.U32 R231, RZ, RZ, R37 ;  /* 0x000000ffffe77224 */ /* 0x000fe200078e0025 */
[----:B------:R0:W-:Y:S04]  /*9ba0*/  STL [R1+0x28], R36 ;  /* 0x0000282401007387 */ /* 0x0001e80000100800 */
[----:B------:R1:W-:Y:S04]  /*9bb0*/  STL [R1+0x60], R38 ;  /* 0x0000602601007387 */ /* 0x0003e80000100800 */
[----:B------:R1:W-:Y:S01]  /*9bc0*/  STL [R1+0x2c], R39 ;  /* 0x00002c2701007387 */ /* 0x0003e20000100800 */
[----:B0-----:R-:W-:-:S02]  /*9bd0*/  IMAD.MOV.U32 R36, RZ, RZ, R170 ;  /* 0x000000ffff247224 */ /* 0x001fc400078e00aa */
[----:B------:R-:W-:Y:S02]  /*9be0*/  IMAD.MOV.U32 R37, RZ, RZ, R233 ;  /* 0x000000ffff257224 */ /* 0x000fe400078e00e9 */
[----:B-1----:R-:W-:Y:S02]  /*9bf0*/  IMAD.MOV.U32 R38, RZ, RZ, R182 ;  /* 0x000000ffff267224 */ /* 0x002fe400078e00b6 */
[----:B------:R-:W-:Y:S02]  /*9c00*/  IMAD.MOV.U32 R39, RZ, RZ, R234 ;  /* 0x000000ffff277224 */ /* 0x000fe400078e00ea */
[----:B------:R-:W-:-:S04]  /*9c10*/  IMAD.WIDE R36, R7, 0x2, R36 ;  /* 0x0000000207247825 */ /* 0x000fc800078e0224 */
[----:B------:R-:W-:Y:S01]  /*9c20*/  IMAD.WIDE R38, R7, 0x2, R38 ;  /* 0x0000000207267825 */ /* 0x000fe200078e0226 */
[----:B------:R0:W-:Y:S04]  /*9c30*/  STL [R1+0x30], R36 ;  /* 0x0000302401007387 */ /* 0x0001e80000100800 */
[----:B------:R0:W-:Y:S04]  /*9c40*/  STL [R1+0x34], R38 ;  /* 0x0000342601007387 */ /* 0x0001e80000100800 */
[----:B------:R-:W4:Y:S01]  /*9c50*/  LDL.LU R3, [R1+0x170] ;  /* 0x0001700001037983 */ /* 0x000f220000300800 */
[----:B------:R-:W-:-:S02]  /*9c60*/  IMAD.MOV.U32 R33, RZ, RZ, R235 ;  /* 0x000000ffff217224 */ /* 0x000fc400078e00eb */
[----:B------:R-:W-:Y:S02]  /*9c70*/  IMAD.MOV.U32 R211, RZ, RZ, R43 ;  /* 0x000000ffffd37224 */ /* 0x000fe400078e002b */
        /* <DEDUP_REMOVED lines=8> */
[----:B---3--:R-:W-:Y:S02]  /*9d00*/  IMAD.MOV.U32 R43, RZ, RZ, R217 ;  /* 0x000000ffff2b7224 */ /* 0x008fe400078e00d9 */
[----:B------:R-:W-:-:S02]  /*9d10*/  IMAD.MOV.U32 R40, RZ, RZ, R230 ;  /* 0x000000ffff287224 */ /* 0x000fc400078e00e6 */
[----:B------:R-:W-:Y:S02]  /*9d20*/  IMAD.MOV.U32 R41, RZ, RZ, R226 ;  /* 0x000000ffff297224 */ /* 0x000fe400078e00e2 */
[----:B------:R-:W-:Y:S02]  /*9d30*/  IMAD.MOV.U32 R34, RZ, RZ, R4 ;  /* 0x000000ffff227224 */ /* 0x000fe400078e0004 */
[----:B------:R0:W5:Y:S04]  /*9d40*/  LDL.LU R4, [R1+0x16c] ;  /* 0x00016c0001047983 */ /* 0x0001680000300800 */
[----:B------:R0:W-:Y:S01]  /*9d50*/  STL [R1+0x38], R32 ;  /* 0x0000382001007387 */ /* 0x0001e20000100800 */
[----:B------:R-:W-:-:S04]  /*9d60*/  IMAD.WIDE R42, R7, 0x2, R42 ;  /* 0x00000002072a7825 */ /* 0x000fc800078e022a */
[----:B------:R-:W-:-:S04]  /*9d70*/  IMAD.WIDE R40, R7, 0x2, R40 ;  /* 0x0000000207287825 */ /* 0x000fc800078e0228 */
[----:B------:R-:W-:Y:S02]  /*9d80*/  IMAD.MOV.U32 R218, RZ, RZ, R42 ;  /* 0x000000ffffda7224 */ /* 0x000fe400078e002a */
[----:B------:R-:W-:Y:S02]  /*9d90*/  IMAD.MOV.U32 R230, RZ, RZ, R40 ;  /* 0x000000ffffe67224 */ /* 0x000fe400078e0028 */
[----:B------:R-:W-:Y:S02]  /*9da0*/  IMAD.MOV.U32 R226, RZ, RZ, R41 ;  /* 0x000000ffffe27224 */ /* 0x000fe400078e0029 */
[----:B------:R-:W-:Y:S02]  /*9db0*/  IMAD.MOV.U32 R40, RZ, RZ, R232 ;  /* 0x000000ffff287224 */ /* 0x000fe400078e00e8 */
[----:B------:R-:W-:Y:S02]  /*9dc0*/  IMAD.MOV.U32 R41, RZ, RZ, R229 ;  /* 0x000000ffff297224 */ /* 0x000fe400078e00e5 */
[----:B------:R-:W-:-:S02]  /*9dd0*/  IMAD.MOV.U32 R42, RZ, RZ, c[0x0][0x188] ;  /* 0x00006200ff2a7624 */ /* 0x000fc400078e00ff */
[----:B------:R-:W-:-:S04]  /*9de0*/  IMAD.WIDE R40, R7, 0x2, R40 ;  /* 0x0000000207287825 */ /* 0x000fc800078e0228 */
[----:B------:R-:W-:Y:S02]  /*9df0*/  IMAD.SHL.U32 R42, R42, 0x40, RZ ;  /* 0x000000402a2a7824 */ /* 0x000fe400078e00ff */
[----:B------:R-:W-:Y:S02]  /*9e00*/  IMAD.MOV.U32 R217, RZ, RZ, R43 ;  /* 0x000000ffffd97224 */ /* 0x000fe400078e002b */
[----:B------:R-:W-:Y:S02]  /*9e10*/  IMAD.MOV.U32 R221, RZ, RZ, R45 ;  /* 0x000000ffffdd7224 */ /* 0x000fe400078e002d */
[----:B------:R-:W-:Y:S02]  /*9e20*/  IMAD.MOV.U32 R232, RZ, RZ, R40 ;  /* 0x000000ffffe87224 */ /* 0x000fe400078e0028 */
[----:B------:R-:W-:Y:S02]  /*9e30*/  IMAD.MOV.U32 R229, RZ, RZ, R41 ;  /* 0x000000ffffe57224 */ /* 0x000fe400078e0029 */
[----:B------:R-:W-:-:S02]  /*9e40*/  IMAD.MOV.U32 R233, RZ, RZ, R37 ;  /* 0x000000ffffe97224 */ /* 0x000fc400078e0025 */
[----:B------:R-:W-:Y:S02]  /*9e50*/  IMAD.MOV.U32 R234, RZ, RZ, R39 ;  /* 0x000000ffffea7224 */ /* 0x000fe400078e0027 */
[----:B------:R-:W-:Y:S01]  /*9e60*/  IMAD.MOV.U32 R235, RZ, RZ, R33 ;  /* 0x000000ffffeb7224 */ /* 0x000fe200078e0021 */
[----:B--2---:R-:W-:Y:S01]  /*9e70*/  IADD3 R8, R8, -0x1, RZ ;  /* 0xffffffff08087810 */ /* 0x004fe20007ffe0ff */
[----:B----4-:R-:W-:-:S04]  /*9e80*/  IMAD.MOV.U32 R35, RZ, RZ, R191 ;  /* 0x000000ffff237224 */ /* 0x010fc800078e00bf */
[----:B------:R-:W-:-:S05]  /*9e90*/  IMAD.WIDE R34, R7, 0x2, R34 ;  /* 0x0000000207227825 */ /* 0x000fca00078e0222 */
[----:B------:R0:W-:Y:S04]  /*9ea0*/  STL [R1+0x64], R34 ;  /* 0x0000642201007387 */ /* 0x0001e80000100800 */
[----:B------:R0:W-:Y:S01]  /*9eb0*/  STL [R1+0x3c], R35 ;  /* 0x00003c2301007387 */ /* 0x0001e20000100800 */
[----:B------:R-:W-:Y:S01]  /*9ec0*/  ISETP.NE.U32.AND P0, PT, R8, RZ, PT ;  /* 0x000000ff0800720c */ /* 0x000fe20003f05070 */
[----:B------:R-:W-:Y:S01]  /*9ed0*/  IMAD.WIDE R28, R42, 0x2, R28 ;  /* 0x000000022a1c7825 */ /* 0x000fe200078e021c */
[----:B------:R-:W-:-:S11]  /*9ee0*/  IADD3 R3, R3, -0x40, RZ ;  /* 0xffffffc003037810 */ /* 0x000fd60007ffe0ff */
[----:B0-----:R-:W-:Y:S01]  /*9ef0*/  @!P0 CALL.REL.NOINC `(.L_x_2) ;  /* 0x0000001000008944 */ /* 0x001fe20003c00000 */
[----:B------:R-:W-:Y:S05]  /*9f00*/  BRA `(.L_x_3) ;  /* 0xffffaf2000007947 */ /* 0x000fea000383ffff */
.L_x_2:
[----:B------:R-:W-:Y:S02]  /*9f10*/  F2FP.PACK_AB R9, R67, R66 ;  /* 0x000000424309723e */ /* 0x000fe400000000ff */
[----:B------:R-:W-:Y:S02]  /*9f20*/  F2FP.PACK_AB R65, R65, R64 ;  /* 0x000000404141723e */ /* 0x000fe400000000ff */
[----:B------:R-:W-:Y:S02]  /*9f30*/  F2FP.PACK_AB R13, R111, R110 ;  /* 0x0000006e6f0d723e */ /* 0x000fe400000000ff */
[----:B------:R-:W-:Y:S02]  /*9f40*/  F2FP.PACK_AB R109, R109, R108 ;  /* 0x0000006c6d6d723e */ /* 0x000fe400000000ff */
[----:B------:R-:W-:Y:S02]  /*9f50*/  F2FP.PACK_AB R17, R143, R142 ;  /* 0x0000008e8f11723e */ /* 0x000fe400000000ff */
[----:B------:R-:W-:-:S02]  /*9f60*/  F2FP.PACK_AB R141, R141, R140 ;  /* 0x0000008c8d8d723e */ /* 0x000fc400000000ff */
        /* <DEDUP_REMOVED lines=26> */
.L_x_1:
[----:B-1----:R-:W2:Y:S04]  /*a110*/  LDL.LU R3, [R1+0x168] ;  /* 0x0001680001037983 */ /* 0x002ea80000300800 */
[----:B------:R-:W3:Y:S04]  /*a120*/  LDL.LU R6, [R1+0x68] ;  /* 0x0000680001067983 */ /* 0x000ee80000300800 */
[----:B------:R-:W4:Y:S04]  /*a130*/  LDL.LU R27, [R1+0x160] ;  /* 0x00016000011b7983 */ /* 0x000f280000300800 */
[----:B0-----:R-:W3:Y:S04]  /*a140*/  LDL.LU R26, [R1+0x15c] ;  /* 0x00015c00011a7983 */ /* 0x001ee80000300800 */
[----:B------:R-:W3:Y:S04]  /*a150*/  LDL.LU R25, [R1+0x158] ;  /* 0x0001580001197983 */ /* 0x000ee80000300800 */
[----:B------:R-:W3:Y:S04]  /*a160*/  LDL.LU R24, [R1+0x154] ;  /* 0x0001540001187983 */ /* 0x000ee80000300800 */
[----:B------:R-:W3:Y:S04]  /*a170*/  LDL.LU R30, [R1+0x164] ;  /* 0x00016400011e7983 */ /* 0x000ee80000300800 */
[----:B------:R-:W3:Y:S04]  /*a180*/  LDL.LU R28, [R1+0x150] ;  /* 0x00015000011c7983 */ /* 0x000ee80000300800 */
[----:B------:R-:W3:Y:S04]  /*a190*/  LDL.LU R33, [R1+0x14c] ;  /* 0x00014c0001217983 */ /* 0x000ee80000300800 */
[----:B------:R-:W3:Y:S04]  /*a1a0*/  LDL.LU R32, [R1+0x148] ;  /* 0x0001480001207983 */ /* 0x000ee80000300800 */
[----:B------:R-:W0:Y:S04]  /*a1b0*/  S2R R7, SR_TID.X ;  /* 0x0000000000077919 */ /* 0x000e280000002100 */
[----:B------:R-:W3:Y:S04]  /*a1c0*/  LDL.LU R35, [R1+0x144] ;  /* 0x0001440001237983 */ /* 0x000ee80000300800 */
[----:B------:R-:W3:Y:S04]  /*a1d0*/  LDL.LU R38, [R1+0x140] ;  /* 0x0001400001267983 */ /* 0x000ee80000300800 */
[----:B------:R-:W3:Y:S01]  /*a1e0*/  LDL.LU R41, [R1+0x13c] ;  /* 0x00013c0001297983 */ /* 0x000ee20000300800 */
[----:B0-----:R-:W-:-:S02]  /*a1f0*/  IMAD.SHL.U32 R0, R7, 0x100, RZ ;  /* 0x0000010007007824 */ /* 0x001fc400078e00ff */
[----:B------:R-:W-:-:S03]  /*a200*/  IMAD.SHL.U32 R5, R7, 0x400, RZ ;  /* 0x0000040007057824 */ /* 0x000fc600078e00ff */
[----:B------:R-:W-:Y:S01]  /*a210*/  LOP3.LUT R0, R0, 0x1800, RZ, 0xc0, !PT ;  /* 0x0000180000007812 */ /* 0x000fe200078ec0ff */
[C---:B------:R-:W-:Y:S01]  /*a220*/  IMAD.SHL.U32 R2, R7.reuse, 0x4, RZ ;  /* 0x0000000407027824 */ /* 0x040fe200078e00ff */
[----:B------:R-:W-:Y:S01]  /*a230*/  LOP3.LUT R7, R7, 0x3f, RZ, 0xc0, !PT ;  /* 0x0000003f07077812 */ /* 0x000fe200078ec0ff */
[----:B------:R-:W-:Y:S01]  /*a240*/  BAR.SYNC.DEFER_BLOCKING 0x0 ;  /* 0x0000000000007b1d */ /* 0x000fe20000010000 */
[----:B--2---:R-:W-:Y:S02]  /*a250*/  LOP3.LUT R3, R0, 0x460, R3, 0xf8, !PT ;  /* 0x0000046000037812 */ /* 0x004fe400078ef803 */
[----:B------:R-:W-:Y:S02]  /*a260*/  LOP3.LUT R0, R5, 0x1800, RZ, 0xc0, !PT ;  /* 0x0000180005007812 */ /* 0x000fe400078ec0ff */
[----:B------:R-:W-:-:S05]  /*a270*/  LOP3.LUT R5, R3, 0x70, R2, 0x78, !PT ;  /* 0x0000007003057812 */ /* 0x000fca00078e7802 */
[----:B------:R-:W-:Y:S04]  /*a280*/  STS.128 [R5], R72 ;  /* 0x0000004805007388 */ /* 0x000fe80000000c00 */
[----:B------:R0:W-:Y:S04]  /*a290*/  STS.128 [R5+0x80], R20 ;  /* 0x0000801405007388 */ /* 0x0001e80000000c00 */
[----:B------:R-:W-:Y:S04]  /*a2a0*/  STS.128 [R5+0x100], R140 ;  /* 0x0001008c05007388 */ /* 0x000fe80000000c00 */
[----:B------:R-:W-:Y:S04]  /*a2b0*/  STS.128 [R5+0x180], R16 ;  /* 0x0001801005007388 */ /* 0x000fe80000000c00 */
[----:B------:R-:W-:Y:S04]  /*a2c0*/  STS.128 [R5+0x200], R108 ;  /* 0x0002006c05007388 */ /* 0x000fe80000000c00 */
[----:B------:R-:W-:Y:S04]  /*a2d0*/  STS.128 [R5+0x280], R12 ;  /* 0x0002800c05007388 */ /* 0x000fe80000000c00 */
[----:B------:R-:W-:Y:S04]  /*a2e0*/  STS.128 [R5+0x300], R64 ;  /* 0x0003004005007388 */ /* 0x000fe80000000c00 */
[----:B------:R-:W-:Y:S01]  /*a2f0*/  STS.128 [R5+0x380], R8 ;  /* 0x0003800805007388 */ /* 0x000fe20000000c00 */
[----:B------:R-:W-:-:S03]  /*a300*/  IMAD R34, R7, 0x10, R0 ;  /* 0x0000001007227824 */ /* 0x000fc600078e0200 */
[----:B------:R-:W-:Y:S02]  /*a310*/  BAR.SYNC.DEFER_BLOCKING 0x0 ;  /* 0x0000000000007b1d */ /* 0x000fe40000010000 */
[----:B------:R-:W-:-:S04]  /*a320*/  LOP3.LUT R40, R34, 0x20, RZ, 0x3c, !PT ;  /* 0x0000002022287812 */ /* 0x000fc800078e3cff */
[----:B------:R-:W1:Y:S04]  /*a330*/  LDS.128 R8, [R34] ;  /* 0x0000000022087984 */ /* 0x000e680000000c00 */
[----:B------:R-:W2:Y:S01]  /*a340*/  LDS.128 R12, [R40] ;  /* 0x00000000280c7984 */ /* 0x000ea20000000c00 */
[C---:B---3--:R-:W-:Y:S01]  /*a350*/  IMAD R2, R6.reuse, c[0x0][0x194], RZ ;  /* 0x0000650006027a24 */ /* 0x048fe200078e02ff */
[----:B------:R-:W-:Y:S01]  /*a360*/  ISETP.GE.AND P0, PT, R6, c[0x0][0x178], PT ;  /* 0x00005e0006007a0c */ /* 0x000fe20003f06270 */
[----:B-----5:R-:W-:Y:S01]  /*a370*/  IMAD R3, R4, c[0x0][0x198], RZ ;  /* 0x0000660004037a24 */ /* 0x020fe200078e02ff */
[----:B------:R-:W-:Y:S02]  /*a380*/  LOP3.LUT R42, R34, 0x40, RZ, 0x3c, !PT ;  /* 0x00000040222a7812 */ /* 0x000fe400078e3cff */
[----:B------:R-:W-:-:S02]  /*a390*/  LEA R0, P1, R2, c[0x0][0x170], 0x1 ;  /* 0x00005c0002007a11 */ /* 0x000fc400078208ff */
[----:B------:R-:W-:Y:S02]  /*a3a0*/  ISETP.LT.AND P2, PT, R4, c[0x0][0x17c], !P0 ;  /* 0x00005f0004007a0c */ /* 0x000fe40004741270 */
[----:B------:R-:W-:Y:S01]  /*a3b0*/  LEA.HI.X.SX32 R2, R2, c[0x0][0x174], 0x1, P1 ;  /* 0x00005d0002027a11 */ /* 0x000fe200008f0eff */
[----:B------:R-:W3:Y:S01]  /*a3c0*/  LDS.128 R4, [R42] ;  /* 0x000000002a047984 */ /* 0x000ee20000000c00 */
[----:B0-----:R-:W-:Y:S02]  /*a3d0*/  LEA R20, P3, R3, R0, 0x1 ;  /* 0x0000000003147211 */ /* 0x001fe400078608ff */
[----:B----4-:R-:W-:Y:S02]  /*a3e0*/  ISETP.LT.AND P6, PT, R27, c[0x0][0x17c], !P0 ;  /* 0x00005f001b007a0c */ /* 0x010fe400047c1270 */
[----:B------:R-:W-:Y:S02]  /*a3f0*/  IADD3 R23, R3, c[0x0][0x198], RZ ;  /* 0x0000660003177a10 */ /* 0x000fe40007ffe0ff */
[----:B------:R-:W-:-:S02]  /*a400*/  LOP3.LUT R44, R34, 0x60, RZ, 0x3c, !PT ;  /* 0x00000060222c7812 */ /* 0x000fc400078e3cff */
[----:B------:R-:W-:Y:S02]  /*a410*/  LEA.HI.X.SX32 R21, R3, R2, 0x1, P3 ;  /* 0x0000000203157211 */ /* 0x000fe400018f0eff */
[----:B------:R-:W-:Y:S01]  /*a420*/  ISETP.LT.AND P3, PT, R24, c[0x0][0x17c], !P0 ;  /* 0x00005f0018007a0c */ /* 0x000fe20004761270 */
[----:B------:R-:W0:Y:S01]  /*a430*/  LDS.128 R16, [R44] ;  /* 0x000000002c107984 */ /* 0x000e220000000c00 */
[C---:B------:R-:W-:Y:S02]  /*a440*/  LEA R24, P5, R23.reuse, R0, 0x1 ;  /* 0x0000000017187211 */ /* 0x040fe400078a08ff */
[----:B------:R-:W-:Y:S02]  /*a450*/  IADD3 R3, R23, c[0x0][0x198], RZ ;  /* 0x0000660017037a10 */ /* 0x000fe40007ffe0ff */
[----:B------:R-:W-:Y:S02]  /*a460*/  ISETP.LT.AND P1, PT, R26, c[0x0][0x17c], !P0 ;  /* 0x00005f001a007a0c */ /* 0x000fe40004721270 */
[----:B------:R-:W-:-:S02]  /*a470*/  ISETP.LT.AND P4, PT, R25, c[0x0][0x17c], !P0 ;  /* 0x00005f0019007a0c */ /* 0x000fc40004781270 */
[----:B------:R-:W-:Y:S01]  /*a480*/  LEA.HI.X.SX32 R25, R23, R2, 0x1, P5 ;  /* 0x0000000217197211 */ /* 0x000fe200028f0eff */
[----:B-1----:R-:W-:Y:S01]  /*a490*/  @P2 STG.E.U16 [R20.64], R8 ;  /* 0x0000000814002986 */ /* 0x002fe2000c101504 */
[----:B------:R-:W-:Y:S02]  /*a4a0*/  PRMT R29, R8, 0x7632, R29 ;  /* 0x00007632081d7816 */ /* 0x000fe4000000001d */
[C---:B------:R-:W-:Y:S02]  /*a4b0*/  LEA R26, P2, R3.reuse, R0, 0x1 ;  /* 0x00000000031a7211 */ /* 0x040fe400078408ff */
[C---:B------:R-:W-:Y:S01]  /*a4c0*/  IADD3 R23, R3.reuse, c[0x0][0x198], RZ ;  /* 0x0000660003177a10 */ /* 0x040fe20007ffe0ff */
[----:B------:R1:W-:Y:S01]  /*a4d0*/  @P6 STG.E.U16 [R24.64], R29 ;  /* 0x0000001d18006986 */ /* 0x0003e2000c101504 */
[----:B------:R-:W-:Y:S02]  /*a4e0*/  LEA.HI.X.SX32 R27, R3, R2, 0x1, P2 ;  /* 0x00000002031b7211 */ /* 0x000fe400010f0eff */
[----:B------:R-:W-:-:S02]  /*a4f0*/  ISETP.LT.AND P2, PT, R28, c[0x0][0x17c], !P0 ;  /* 0x00005f001c007a0c */ /* 0x000fc40004741270 */
[C---:B------:R-:W-:Y:S02]  /*a500*/  LEA R28, P6, R23.reuse, R0, 0x1 ;  /* 0x00000000171c7211 */ /* 0x040fe400078c08ff */
[C---:B------:R-:W-:Y:S02]  /*a510*/  IADD3 R3, R23.reuse, c[0x0][0x198], RZ ;  /* 0x0000660017037a10 */ /* 0x040fe40007ffe0ff */
[----:B-1----:R-:W-:Y:S02]  /*a520*/  LEA.HI.X.SX32 R29, R23, R2, 0x1, P6 ;  /* 0x00000002171d7211 */ /* 0x002fe400030f0eff */
[----:B------:R1:W4:Y:S01]  /*a530*/  LDS.128 R20, [R34+0x400] ;  /* 0x0004000022147984 */ /* 0x0003220000000c00 */
[----:B--2---:R-:W-:-:S03]  /*a540*/  PRMT R8, R12, 0x7632, R8 ;  /* 0x000076320c087816 */ /* 0x004fc60000000008 */
[----:B-1----:R-:W2:Y:S01]  /*a550*/  LDL.LU R34, [R1+0x138] ;  /* 0x0001380001227983 */ /* 0x002ea20000300800 */
[----:B------:R-:W-:Y:S02]  /*a560*/  ISETP.LT.AND P5, PT, R30, c[0x0][0x17c], !P0 ;  /* 0x00005f001e007a0c */ /* 0x000fe400047a1270 */
[----:B------:R-:W-:Y:S01]  /*a570*/  LEA R30, P6, R3, R0, 0x1 ;  /* 0x00000000031e7211 */ /* 0x000fe200078c08ff */
[----:B------:R3:W-:Y:S01]  /*a580*/  @P1 STG.E.U16 [R26.64], R12 ;  /* 0x0000000c1a001986 */ /* 0x0007e2000c101504 */
[----:B------:R-:W-:Y:S02]  /*a590*/  ISETP.LT.AND P1, PT, R33, c[0x0][0x17c], !P0 ;  /* 0x00005f0021007a0c */ /* 0x000fe40004721270 */
[C---:B------:R-:W-:Y:S01]  /*a5a0*/  IADD3 R33, R3.reuse, c[0x0][0x198], RZ ;  /* 0x0000660003217a10 */ /* 0x040fe20007ffe0ff */
[----:B------:R-:W-:Y:S01]  /*a5b0*/  @P4 STG.E.U16 [R28.64], R8 ;  /* 0x000000081c004986 */ /* 0x000fe2000c101504 */
[----:B------:R-:W-:Y:S02]  /*a5c0*/  LEA.HI.X.SX32 R31, R3, R2, 0x1, P6 ;  /* 0x00000002031f7211 */ /* 0x000fe400030f0eff */
[----:B------:R-:W-:Y:S01]  /*a5d0*/  ISETP.LT.AND P4, PT, R32, c[0x0][0x17c], !P0 ;  /* 0x00005f0020007a0c */ /* 0x000fe20004781270 */
[----:B------:R-:W2:Y:S01]  /*a5e0*/  LDL.LU R48, [R1+0x134] ;  /* 0x0001340001307983 */ /* 0x000ea20000300800 */
[----:B------:R-:W-:-:S03]  /*a5f0*/  LEA R32, P6, R33, R0, 0x1 ;  /* 0x0000000021207211 */ /* 0x000fc600078c08ff */
[----:B------:R-:W2:Y:S01]  /*a600*/  LDL.LU R47, [R1+0x130] ;  /* 0x00013000012f7983 */ /* 0x000ea20000300800 */
[----:B------:R-:W-:-:S03]  /*a610*/  IADD3 R3, R33, c[0x0][0x198], RZ ;  /* 0x0000660021037a10 */ /* 0x000fc60007ffe0ff */
[----:B------:R-:W2:Y:S01]  /*a620*/  LDL.LU R45, [R1+0x12c] ;  /* 0x00012c00012d7983 */ /* 0x000ea20000300800 */
[----:B------:R-:W-:Y:S02]  /*a630*/  LEA.HI.X.SX32 R33, R33, R2, 0x1, P6 ;  /* 0x0000000221217211 */ /* 0x000fe400030f0eff */
[C---:B------:R-:W-:Y:S02]  /*a640*/  LEA R36, P6, R3.reuse, R0, 0x1 ;  /* 0x0000000003247211 */ /* 0x040fe400078c08ff */
[----:B---3--:R-:W-:Y:S01]  /*a650*/  PRMT R12, R4, 0x7632, R12 ;  /* 0x00007632040c7816 */ /* 0x008fe2000000000c */
[----:B------:R0:W-:Y:S01]  /*a660*/  @P3 STG.E.U16 [R30.64], R4 ;  /* 0x000000041e003986 */ /* 0x0001e2000c101504 */
[----:B------:R-:W-:-:S03]  /*a670*/  LEA.HI.X.SX32 R37, R3, R2, 0x1, P6 ;  /* 0x0000000203257211 */ /* 0x000fc600030f0eff */
[----:B------:R-:W-:Y:S04]  /*a680*/  @P5 STG.E.U16 [R32.64], R12 ;  /* 0x0000000c20005986 */ /* 0x000fe8000c101504 */
[----:B------:R-:W3:Y:S01]  /*a690*/  LDL.LU R46, [R1+0x128] ;  /* 0x00012800012e7983 */ /* 0x000ee20000300800 */
[----:B0-----:R-:W-:-:S03]  /*a6a0*/  PRMT R4, R16, 0x7632, R4 ;  /* 0x0000763210047816 */ /* 0x001fc60000000004 */
[----:B------:R0:W-:Y:S04]  /*a6b0*/  @P2 STG.E.U16 [R36.64], R16 ;  /* 0x0000001024002986 */ /* 0x0001e8000c101504 */
[----:B------:R-:W3:Y:S04]  /*a6c0*/  LDL.LU R50, [R1+0x124] ;  /* 0x0001240001327983 */ /* 0x000ee80000300800 */
[----:B------:R1:W4:Y:S04]  /*a6d0*/  LDS.128 R24, [R40+0x400] ;  /* 0x0004000028187984 */ /* 0x0003280000000c00 */
[----:B0-----:R-:W3:Y:S01]  /*a6e0*/  LDL.LU R16, [R1+0x120] ;  /* 0x0001200001107983 */ /* 0x001ee20000300800 */
[----:B------:R-:W-:-:S03]  /*a6f0*/  ISETP.LT.AND P3, PT, R35, c[0x0][0x17c], !P0 ;  /* 0x00005f0023007a0c */ /* 0x000fc60004761270 */
[----:B------:R0:W4:Y:S01]  /*a700*/  LDS.128 R28, [R42+0x400] ;  /* 0x000400002a1c7984 */ /* 0x0001220000000c00 */
[----:B------:R-:W-:Y:S02]  /*a710*/  IADD3 R35, R3, c[0x0][0x198], RZ ;  /* 0x0000660003237a10 */ /* 0x000fe40007ffe0ff */
[----:B------:R-:W-:Y:S01]  /*a720*/  ISETP.LT.AND P5, PT, R38, c[0x0][0x17c], !P0 ;  /* 0x00005f0026007a0c */ /* 0x000fe200047a1270 */
[----:B------:R-:W3:Y:S01]  /*a730*/  LDL.LU R49, [R1+0x11c] ;  /* 0x00011c0001317983 */ /* 0x000ee20000300800 */
[C---:B------:R-:W-:Y:S02]  /*a740*/  LEA R38, P6, R35.reuse, R0, 0x1 ;  /* 0x0000000023267211 */ /* 0x040fe400078c08ff */
[C---:B------:R-:W-:Y:S02]  /*a750*/  IADD3 R3, R35.reuse, c[0x0][0x198], RZ ;  /* 0x0000660023037a10 */ /* 0x040fe40007ffe0ff */
[----:B------:R-:W-:Y:S02]  /*a760*/  LEA.HI.X.SX32 R39, R35, R2, 0x1, P6 ;  /* 0x0000000223277211 */ /* 0x000fe400030f0eff */
[----:B-1----:R-:W-:-:S02]  /*a770*/  LEA R40, P6, R3, R0, 0x1 ;  /* 0x0000000003287211 */ /* 0x002fc400078c08ff */
[----:B------:R-:W-:Y:S02]  /*a780*/  IADD3 R43, R3, c[0x0][0x198], RZ ;  /* 0x00006600032b7a10 */ /* 0x000fe40007ffe0ff */
[----:B------:R-:W-:Y:S02]  /*a790*/  ISETP.LT.AND P2, PT, R41, c[0x0][0x17c], !P0 ;  /* 0x00005f0029007a0c */ /* 0x000fe40004741270 */
[----:B------:R-:W-:Y:S02]  /*a7a0*/  LEA.HI.X.SX32 R41, R3, R2, 0x1, P6 ;  /* 0x0000000203297211 */ /* 0x000fe400030f0eff */
[C---:B0-----:R-:W-:Y:S01]  /*a7b0*/  LEA R42, P6, R43.reuse, R0, 0x1 ;  /* 0x000000002b2a7211 */ /* 0x041fe200078c08ff */
[----:B------:R0:W-:Y:S01]  /*a7c0*/  @P1 STG.E.U16 [R38.64], R4 ;  /* 0x0000000426001986 */ /* 0x0001e2000c101504 */
[C---:B------:R-:W-:Y:S02]  /*a7d0*/  IADD3 R3, R43.reuse, c[0x0][0x198], RZ ;  /* 0x000066002b037a10 */ /* 0x040fe40007ffe0ff */
[----:B------:R-:W-:-:S02]  /*a7e0*/  LEA.HI.X.SX32 R43, R43, R2, 0x1, P6 ;  /* 0x000000022b2b7211 */ /* 0x000fc400030f0eff */
[C---:B------:R-:W-:Y:S02]  /*a7f0*/  LEA R36, P6, R3.reuse, R0, 0x1 ;  /* 0x0000000003247211 */ /* 0x040fe400078c08ff */
[----:B----4-:R-:W-:Y:S02]  /*a800*/  PRMT R8, R20, 0x7632, R8 ;  /* 0x0000763214087816 */ /* 0x010fe40000000008 */
[C---:B------:R-:W-:Y:S02]  /*a810*/  LEA.HI.X.SX32 R37, R3.reuse, R2, 0x1, P6 ;  /* 0x0000000203257211 */ /* 0x040fe400030f0eff */
[----:B0-----:R-:W-:Y:S01]  /*a820*/  IADD3 R39, R3, c[0x0][0x198], RZ ;  /* 0x0000660003277a10 */ /* 0x001fe20007ffe0ff */
[----:B------:R0:W-:Y:S03]  /*a830*/  @P4 STG.E.U16 [R40.64], R20 ;  /* 0x0000001428004986 */ /* 0x0001e6000c101504 */
[----:B------:R-:W-:-:S02]  /*a840*/  LEA R38, P6, R39, R0, 0x1 ;  /* 0x0000000027267211 */ /* 0x000fc400078c08ff */
[C---:B------:R-:W-:Y:S01]  /*a850*/  IADD3 R3, R39.reuse, c[0x0][0x198], RZ ;  /* 0x0000660027037a10 */ /* 0x040fe20007ffe0ff */
[----:B------:R1:W-:Y:S01]  /*a860*/  @P3 STG.E.U16 [R42.64], R8 ;  /* 0x000000082a003986 */ /* 0x0003e2000c101504 */
[----:B------:R-:W-:-:S03]  /*a870*/  LEA.HI.X.SX32 R39, R39, R2, 0x1, P6 ;  /* 0x0000000227277211 */ /* 0x000fc600030f0eff */
[----:B------:R4:W-:Y:S01]  /*a880*/  @P5 STG.E.U16 [R36.64], R24 ;  /* 0x0000001824005986 */ /* 0x0009e2000c101504 */
[----:B0-----:R-:W-:-:S04]  /*a890*/  LEA R40, P6, R3, R0, 0x1 ;  /* 0x0000000003287211 */ /* 0x001fc800078c08ff */
[----:B------:R-:W-:Y:S02]  /*a8a0*/  LEA.HI.X.SX32 R41, R3, R2, 0x1, P6 ;  /* 0x0000000203297211 */ /* 0x000fe400030f0eff */
[----:B------:R-:W-:Y:S02]  /*a8b0*/  PRMT R4, R24, 0x7632, R4 ;  /* 0x0000763218047816 */ /* 0x000fe40000000004 */
[----:B-1----:R-:W-:-:S03]  /*a8c0*/  PRMT R8, R28, 0x7632, R8 ;  /* 0x000076321c087816 */ /* 0x002fc60000000008 */
[----:B------:R0:W-:Y:S01]  /*a8d0*/  @P2 STG.E.U16 [R38.64], R4 ;  /* 0x0000000426002986 */ /* 0x0001e2000c101504 */
[----:B------:R-:W-:Y:S02]  /*a8e0*/  PRMT R12, R9, 0x7632, R12 ;  /* 0x00007632090c7816 */ /* 0x000fe4000000000c */
[----:B--2---:R-:W-:Y:S02]  /*a8f0*/  ISETP.LT.AND P1, PT, R34, c[0x0][0x17c], !P0 ;  /* 0x00005f0022007a0c */ /* 0x004fe40004721270 */
[----:B------:R1:W3:Y:S01]  /*a900*/  LDS.128 R32, [R44+0x400] ;  /* 0x000400002c207984 */ /* 0x0002e20000000c00 */
[----:B------:R-:W-:Y:S02]  /*a910*/  ISETP.LT.AND P4, PT, R48, c[0x0][0x17c], !P0 ;  /* 0x00005f0030007a0c */ /* 0x000fe40004781270 */
[----:B------:R-:W-:Y:S01]  /*a920*/  ISETP.LT.AND P5, PT, R45, c[0x0][0x17c], !P0 ;  /* 0x00005f002d007a0c */ /* 0x000fe200047a1270 */
[----:B------:R-:W2:Y:S01]  /*a930*/  LDL.LU R48, [R1+0x118] ;  /* 0x0001180001307983 */ /* 0x000ea20000300800 */
[----:B------:R-:W-:-:S04]  /*a940*/  IADD3 R45, R3, c[0x0][0x198], RZ ;  /* 0x00006600032d7a10 */ /* 0x000fc80007ffe0ff */
[C---:B------:R-:W-:Y:S02]  /*a950*/  LEA R42, P6, R45.reuse, R0, 0x1 ;  /* 0x000000002d2a7211 */ /* 0x040fe400078c08ff */
[C---:B------:R-:W-:Y:S02]  /*a960*/  IADD3 R3, R45.reuse, c[0x0][0x198], RZ ;  /* 0x000066002d037a10 */ /* 0x040fe40007ffe0ff */
[----:B------:R-:W-:Y:S01]  /*a970*/  LEA.HI.X.SX32 R43, R45, R2, 0x1, P6 ;  /* 0x000000022d2b7211 */ /* 0x000fe200030f0eff */
[----:B------:R0:W-:Y:S01]  /*a980*/  @P1 STG.E.U16 [R40.64], R28 ;  /* 0x0000001c28001986 */ /* 0x0001e2000c101504 */
[----:B------:R-:W-:Y:S02]  /*a990*/  ISETP.LT.AND P3, PT, R47, c[0x0][0x17c], !P0 ;  /* 0x00005f002f007a0c */ /* 0x000fe40004761270 */
[----:B----4-:R-:W-:Y:S01]  /*a9a0*/  LEA R36, P6, R3, R0, 0x1 ;  /* 0x0000000003247211 */ /* 0x010fe200078c08ff */
[----:B------:R-:W4:Y:S01]  /*a9b0*/  LDL.LU R47, [R1+0x114] ;  /* 0x00011400012f7983 */ /* 0x000f220000300800 */
[----:B---3--:R-:W-:-:S02]  /*a9c0*/  ISETP.LT.AND P2, PT, R46, c[0x0][0x17c], !P0 ;  /* 0x00005f002e007a0c */ /* 0x008fc40004741270 */
[C---:B------:R-:W-:Y:S01]  /*a9d0*/  IADD3 R45, R3.reuse, c[0x0][0x198], RZ ;  /* 0x00006600032d7a10 */ /* 0x040fe20007ffe0ff */
[----:B------:R-:W3:Y:S01]  /*a9e0*/  LDL.LU R46, [R1+0x110] ;  /* 0x00011000012e7983 */ /* 0x000ee20000300800 */
[----:B------:R-:W-:-:S03]  /*a9f0*/  LEA.HI.X.SX32 R37, R3, R2, 0x1, P6 ;  /* 0x0000000203257211 */ /* 0x000fc600030f0eff */
[----:B------:R1:W-:Y:S01]  /*aa00*/  @P4 STG.E.U16 [R42.64], R8 ;  /* 0x000000082a004986 */ /* 0x0003e2000c101504 */
[----:B0-----:R-:W-:-:S03]  /*aa10*/  LEA R38, P6, R45, R0, 0x1 ;  /* 0x000000002d267211 */ /* 0x001fc600078c08ff */
[----:B-1----:R-:W3:Y:S01]  /*aa20*/  LDL.LU R44, [R1+0x10c] ;  /* 0x00010c00012c7983 */ /* 0x002ee20000300800 */
[C---:B------:R-:W-:Y:S02]  /*aa30*/  IADD3 R3, R45.reuse, c[0x0][0x198], RZ ;  /* 0x000066002d037a10 */ /* 0x040fe40007ffe0ff */
[----:B------:R-:W-:Y:S02]  /*aa40*/  ISETP.LT.AND P4, PT, R16, c[0x0][0x17c], !P0 ;  /* 0x00005f0010007a0c */ /* 0x000fe40004781270 */
[----:B------:R-:W3:Y:S01]  /*aa50*/  LDL.LU R16, [R1+0x108] ;  /* 0x0001080001107983 */ /* 0x000ee20000300800 */
[----:B------:R-:W-:Y:S02]  /*aa60*/  LEA.HI.X.SX32 R39, R45, R2, 0x1, P6 ;  /* 0x000000022d277211 */ /* 0x000fe400030f0eff */
[----:B------:R-:W-:Y:S02]  /*aa70*/  LEA R40, P6, R3, R0, 0x1 ;  /* 0x0000000003287211 */ /* 0x000fe400078c08ff */
[----:B------:R-:W-:-:S02]  /*aa80*/  ISETP.LT.AND P1, PT, R50, c[0x0][0x17c], !P0 ;  /* 0x00005f0032007a0c */ /* 0x000fc40004721270 */
[----:B------:R-:W-:Y:S01]  /*aa90*/  PRMT R4, R32, 0x7632, R4 ;  /* 0x0000763220047816 */ /* 0x000fe20000000004 */
[----:B------:R-:W-:Y:S01]  /*aaa0*/  @P3 STG.E.U16 [R36.64], R32 ;  /* 0x0000002024003986 */ /* 0x000fe2000c101504 */
[C---:B------:R-:W-:Y:S02]  /*aab0*/  IADD3 R45, R3.reuse, c[0x0][0x198], RZ ;  /* 0x00006600032d7a10 */ /* 0x040fe40007ffe0ff */
[----:B------:R-:W-:Y:S01]  /*aac0*/  LEA.HI.X.SX32 R41, R3, R2, 0x1, P6 ;  /* 0x0000000203297211 */ /* 0x000fe200030f0eff */
[----:B------:R-:W3:Y:S01]  /*aad0*/  LDL.LU R28, [R1+0x104] ;  /* 0x00010400011c7983 */ /* 0x000ee20000300800 */
[----:B------:R-:W-:-:S03]  /*aae0*/  LEA R42, P6, R45, R0, 0x1 ;  /* 0x000000002d2a7211 */ /* 0x000fc600078c08ff */
[----:B------:R-:W-:Y:S01]  /*aaf0*/  @P5 STG.E.U16 [R38.64], R4 ;  /* 0x0000000426005986 */ /* 0x000fe2000c101504 */
[----:B------:R-:W-:-:S03]  /*ab00*/  LEA.HI.X.SX32 R43, R45, R2, 0x1, P6 ;  /* 0x000000022d2b7211 */ /* 0x000fc600030f0eff */
[----:B------:R-:W-:Y:S04]  /*ab10*/  @P2 STG.E.U16 [R40.64], R9 ;  /* 0x0000000928002986 */ /* 0x000fe8000c101504 */
[----:B------:R-:W3:Y:S04]  /*ab20*/  LDL.LU R24, [R1+0x100] ;  /* 0x0001000001187983 */ /* 0x000ee80000300800 */
[----:B------:R0:W-:Y:S04]  /*ab30*/  @P1 STG.E.U16 [R42.64], R12 ;  /* 0x0000000c2a001986 */ /* 0x0001e8000c101504 */
[----:B0-----:R-:W3:Y:S04]  /*ab40*/  LDL.LU R42, [R1+0xfc] ;  /* 0x0000fc00012a7983 */ /* 0x001ee80000300800 */
[----:B------:R-:W3:Y:S01]  /*ab50*/  LDL.LU R32, [R1+0xf8] ;  /* 0x0000f80001207983 */ /* 0x000ee20000300800 */
[----:B------:R-:W-:-:S02]  /*ab60*/  IADD3 R3, R45, c[0x0][0x198], RZ ;  /* 0x000066002d037a10 */ /* 0x000fc40007ffe0ff */
[----:B------:R-:W-:Y:S02]  /*ab70*/  ISETP.LT.AND P3, PT, R49, c[0x0][0x17c], !P0 ;  /* 0x00005f0031007a0c */ /* 0x000fe40004761270 */
[C---:B------:R-:W-:Y:S02]  /*ab80*/  LEA R36, P6, R3.reuse, R0, 0x1 ;  /* 0x0000000003247211 */ /* 0x040fe400078c08ff */
[C---:B------:R-:W-:Y:S02]  /*ab90*/  IADD3 R45, R3.reuse, c[0x0][0x198], RZ ;  /* 0x00006600032d7a10 */ /* 0x040fe40007ffe0ff */
[----:B------:R-:W-:Y:S02]  /*aba0*/  LEA.HI.X.SX32 R37, R3, R2, 0x1, P6 ;  /* 0x0000000203257211 */ /* 0x000fe400030f0eff */
[C---:B------:R-:W-:Y:S02]  /*abb0*/  LEA R38, P6, R45.reuse, R0, 0x1 ;  /* 0x000000002d267211 */ /* 0x040fe400078c08ff */
[----:B------:R-:W-:-:S02]  /*abc0*/  IADD3 R3, R45, c[0x0][0x198], RZ ;  /* 0x000066002d037a10 */ /* 0x000fc40007ffe0ff */
[----:B------:R-:W-:Y:S02]  /*abd0*/  LEA.HI.X.SX32 R39, R45, R2, 0x1, P6 ;  /* 0x000000022d277211 */ /* 0x000fe400030f0eff */
[----:B------:R-:W-:Y:S02]  /*abe0*/  PRMT R4, R13, 0x7632, R4 ;  /* 0x000076320d047816 */ /* 0x000fe40000000004 */
[C---:B------:R-:W-:Y:S01]  /*abf0*/  LEA R8, P6, R3.reuse, R0, 0x1 ;  /* 0x0000000003087211 */ /* 0x040fe200078c08ff */
[----:B------:R-:W-:Y:S01]  /*ac00*/  @P4 STG.E.U16 [R36.64], R13 ;  /* 0x0000000d24004986 */ /* 0x000fe2000c101504 */
[C---:B------:R-:W-:Y:S02]  /*ac10*/  IADD3 R41, R3.reuse, c[0x0][0x198], RZ ;  /* 0x0000660003297a10 */ /* 0x040fe40007ffe0ff */
[----:B------:R-:W-:Y:S01]  /*ac20*/  LEA.HI.X.SX32 R9, R3, R2, 0x1, P6 ;  /* 0x0000000203097211 */ /* 0x000fe200030f0eff */
[----:B------:R0:W-:Y:S01]  /*ac30*/  @P3 STG.E.U16 [R38.64], R4 ;  /* 0x0000000426003986 */ /* 0x0001e2000c101504 */
[----:B------:R-:W-:-:S02]  /*ac40*/  LEA R40, P6, R41, R0, 0x1 ;  /* 0x0000000029287211 */ /* 0x000fc400078c08ff */
[C---:B------:R-:W-:Y:S02]  /*ac50*/  IADD3 R3, R41.reuse, c[0x0][0x198], RZ ;  /* 0x0000660029037a10 */ /* 0x040fe40007ffe0ff */
[----:B------:R-:W-:Y:S01]  /*ac60*/  LEA.HI.X.SX32 R41, R41, R2, 0x1, P6 ;  /* 0x0000000229297211 */ /* 0x000fe200030f0eff */
[----:B0-----:R-:W3:Y:S01]  /*ac70*/  LDL.LU R38, [R1+0xf4] ;  /* 0x0000f40001267983 */ /* 0x001ee20000300800 */
[C---:B------:R-:W-:Y:S02]  /*ac80*/  LEA R12, P6, R3.reuse, R0, 0x1 ;  /* 0x00000000030c7211 */ /* 0x040fe400078c08ff */
[----:B------:R-:W-:Y:S02]  /*ac90*/  IADD3 R37, R3, c[0x0][0x198], RZ ;  /* 0x0000660003257a10 */ /* 0x000fe40007ffe0ff */
[----:B------:R-:W-:Y:S02]  /*aca0*/  PRMT R20, R5, 0x7632, R20 ;  /* 0x0000763205147816 */ /* 0x000fe40000000014 */
[----:B------:R-:W-:-:S02]  /*acb0*/  LEA.HI.X.SX32 R13, R3, R2, 0x1, P6 ;  /* 0x00000002030d7211 */ /* 0x000fc400030f0eff */
[C---:B------:R-:W-:Y:S02]  /*acc0*/  LEA R36, P6, R37.reuse, R0, 0x1 ;  /* 0x0000000025247211 */ /* 0x040fe400078c08ff */
[C---:B------:R-:W-:Y:S02]  /*acd0*/  IADD3 R3, R37.reuse, c[0x0][0x198], RZ ;  /* 0x0000660025037a10 */ /* 0x040fe40007ffe0ff */
[----:B------:R-:W-:Y:S02]  /*ace0*/  LEA.HI.X.SX32 R37, R37, R2, 0x1, P6 ;  /* 0x0000000225257211 */ /* 0x000fe400030f0eff */
[----:B--2---:R-:W-:Y:S02]  /*acf0*/  ISETP.LT.AND P5, PT, R48, c[0x0][0x17c], !P0 ;  /* 0x00005f0030007a0c */ /* 0x004fe400047a1270 */
[----:B----4-:R-:W-:Y:S02]  /*ad00*/  ISETP.LT.AND P2, PT, R47, c[0x0][0x17c], !P0 ;  /* 0x00005f002f007a0c */ /* 0x010fe40004741270 */
[----:B---3--:R-:W-:-:S09]  /*ad10*/  ISETP.LT.AND P1, PT, R46, c[0x0][0x17c], !P0 ;  /* 0x00005f002e007a0c */ /* 0x008fd20004721270 */
[----:B------:R-:W-:Y:S01]  /*ad20*/  @P5 STG.E.U16 [R8.64], R5 ;  /* 0x0000000508005986 */ /* 0x000fe2000c101504 */
[----:B------:R-:W-:-:S03]  /*ad30*/  ISETP.LT.AND P3, PT, R16, c[0x0][0x17c], !P0 ;  /* 0x00005f0010007a0c */ /* 0x000fc60004761270 */
[----:B------:R-:W2:Y:S01]  /*ad40*/  LDL.LU R16, [R1+0xf0] ;  /* 0x0000f00001107983 */ /* 0x000ea20000300800 */
[----:B------:R-:W-:-:S03]  /*ad50*/  ISETP.LT.AND P4, PT, R44, c[0x0][0x17c], !P0 ;  /* 0x00005f002c007a0c */ /* 0x000fc60004781270 */
[----:B------:R-:W-:Y:S04]  /*ad60*/  @P2 STG.E.U16 [R40.64], R20 ;  /* 0x0000001428002986 */ /* 0x000fe8000c101504 */
[----:B------:R0:W-:Y:S01]  /*ad70*/  @P1 STG.E.U16 [R12.64], R17 ;  /* 0x000000110c001986 */ /* 0x0001e2000c101504 */
[----:B------:R-:W-:-:S03]  /*ad80*/  ISETP.LT.AND P5, PT, R28, c[0x0][0x17c], !P0 ;  /* 0x00005f001c007a0c */ /* 0x000fc600047a1270 */
[----:B------:R-:W3:Y:S01]  /*ad90*/  LDL.LU R28, [R1+0xec] ;  /* 0x0000ec00011c7983 */ /* 0x000ee20000300800 */
[----:B0-----:R-:W-:Y:S02]  /*ada0*/  PRMT R13, R17, 0x7632, R13 ;  /* 0x00007632110d7816 */ /* 0x001fe4000000000d */
[----:B------:R-:W-:Y:S02]  /*adb0*/  ISETP.LT.AND P2, PT, R24, c[0x0][0x17c], !P0 ;  /* 0x00005f0018007a0c */ /* 0x000fe40004741270 */
[----:B------:R-:W4:Y:S04]  /*adc0*/  LDL.LU R24, [R1+0xe8] ;  /* 0x0000e80001187983 */ /* 0x000f280000300800 */
[----:B------:R0:W-:Y:S04]  /*add0*/  @P4 STG.E.U16 [R36.64], R13 ;  /* 0x0000000d24004986 */ /* 0x0001e8000c101504 */
[----:B0-----:R-:W4:Y:S01]  /*ade0*/  LDL.LU R37, [R1+0xe4] ;  /* 0x0000e40001257983 */ /* 0x001f220000300800 */
[----:B------:R-:W-:-:S03]  /*adf0*/  ISETP.LT.AND P4, PT, R32, c[0x0][0x17c], !P0 ;  /* 0x00005f0020007a0c */ /* 0x000fc60004781270 */
[----:B------:R-:W4:Y:S01]  /*ae00*/  LDL.LU R32, [R1+0xe0] ;  /* 0x0000e00001207983 */ /* 0x000f220000300800 */
[C---:B------:R-:W-:Y:S02]  /*ae10*/  LEA R4, P6, R3.reuse, R0, 0x1 ;  /* 0x0000000003047211 */ /* 0x040fe400078c08ff */
[C---:B------:R-:W-:Y:S01]  /*ae20*/  IADD3 R9, R3.reuse, c[0x0][0x198], RZ ;  /* 0x0000660003097a10 */ /* 0x040fe20007ffe0ff */
[----:B------:R-:W4:Y:S01]  /*ae30*/  LDL.LU R36, [R1+0xdc] ;  /* 0x0000dc0001247983 */ /* 0x000f220000300800 */
[----:B------:R-:W-:Y:S02]  /*ae40*/  LEA.HI.X.SX32 R5, R3, R2, 0x1, P6 ;  /* 0x0000000203057211 */ /* 0x000fe400030f0eff */
[C---:B------:R-:W-:Y:S01]  /*ae50*/  LEA R8, P6, R9.reuse, R0, 0x1 ;  /* 0x0000000009087211 */ /* 0x040fe200078c08ff */
[----:B------:R-:W4:Y:S01]  /*ae60*/  LDL.LU R20, [R1+0xd8] ;  /* 0x0000d80001147983 */ /* 0x000f220000300800 */
[C---:B------:R-:W-:Y:S02]  /*ae70*/  IADD3 R3, R9.reuse, c[0x0][0x198], RZ ;  /* 0x0000660009037a10 */ /* 0x040fe40007ffe0ff */
[----:B------:R-:W-:Y:S01]  /*ae80*/  LEA.HI.X.SX32 R9, R9, R2, 0x1, P6 ;  /* 0x0000000209097211 */ /* 0x000fe200030f0eff */
[----:B------:R0:W-:Y:S01]  /*ae90*/  @P3 STG.E.U16 [R4.64], R21 ;  /* 0x0000001504003986 */ /* 0x0001e2000c101504 */
[----:B------:R-:W-:-:S02]  /*aea0*/  LEA R12, P6, R3, R0, 0x1 ;  /* 0x00000000030c7211 */ /* 0x000fc400078c08ff */
[C---:B------:R-:W-:Y:S02]  /*aeb0*/  IADD3 R17, R3.reuse, c[0x0][0x198], RZ ;  /* 0x0000660003117a10 */ /* 0x040fe40007ffe0ff */
[----:B------:R-:W-:Y:S02]  /*aec0*/  LEA.HI.X.SX32 R13, R3, R2, 0x1, P6 ;  /* 0x00000002030d7211 */ /* 0x000fe400030f0eff */
[----:B0-----:R-:W-:Y:S02]  /*aed0*/  PRMT R5, R21, 0x7632, R5 ;  /* 0x0000763215057816 */ /* 0x001fe40000000005 */
[----:B------:R-:W-:-:S03]  /*aee0*/  ISETP.LT.AND P1, PT, R42, c[0x0][0x17c], !P0 ;  /* 0x00005f002a007a0c */ /* 0x000fc60004721270 */
[----:B------:R0:W-:Y:S01]  /*aef0*/  @P5 STG.E.U16 [R8.64], R5 ;  /* 0x0000000508005986 */ /* 0x0001e2000c101504 */
[----:B------:R-:W-:Y:S02]  /*af00*/  IADD3 R3, R17, c[0x0][0x198], RZ ;  /* 0x0000660011037a10 */ /* 0x000fe40007ffe0ff */
[----:B------:R-:W-:Y:S02]  /*af10*/  ISETP.LT.AND P3, PT, R38, c[0x0][0x17c], !P0 ;  /* 0x00005f0026007a0c */ /* 0x000fe40004761270 */
[----:B------:R-:W-:Y:S01]  /*af20*/  IADD3 R21, R3, c[0x0][0x198], RZ ;  /* 0x0000660003157a10 */ /* 0x000fe20007ffe0ff */
[----:B------:R-:W-:Y:S01]  /*af30*/  @P2 STG.E.U16 [R12.64], R25 ;  /* 0x000000190c002986 */ /* 0x000fe2000c101504 */
[----:B0-----:R-:W-:Y:S02]  /*af40*/  PRMT R9, R25, 0x7632, R9 ;  /* 0x0000763219097816 */ /* 0x001fe40000000009 */
[----:B--2---:R-:W-:Y:S02]  /*af50*/  ISETP.LT.AND P5, PT, R16, c[0x0][0x17c], !P0 ;  /* 0x00005f0010007a0c */ /* 0x004fe400047a1270 */
[----:B------:R-:W-:-:S04]  /*af60*/  LEA R16, P6, R17, R0, 0x1 ;  /* 0x0000000011107211 */ /* 0x000fc800078c08ff */
[----:B------:R-:W-:Y:S02]  /*af70*/  LEA.HI.X.SX32 R17, R17, R2, 0x1, P6 ;  /* 0x0000000211117211 */ /* 0x000fe400030f0eff */
[----:B------:R-:W-:-:S04]  /*af80*/  LEA R4, P6, R3, R0, 0x1 ;  /* 0x0000000003047211 */ /* 0x000fc800078c08ff */
[----:B------:R-:W-:Y:S02]  /*af90*/  LEA.HI.X.SX32 R5, R3, R2, 0x1, P6 ;  /* 0x0000000203057211 */ /* 0x000fe400030f0eff */
[----:B------:R-:W-:Y:S01]  /*afa0*/  LEA R8, P6, R21, R0, 0x1 ;  /* 0x0000000015087211 */ /* 0x000fe200078c08ff */
[----:B------:R0:W-:Y:S04]  /*afb0*/  @P1 STG.E.U16 [R16.64], R9 ;  /* 0x0000000910001986 */ /* 0x0001e8000c101504 */
[----:B------:R1:W-:Y:S01]  /*afc0*/  @P4 STG.E.U16 [R4.64], R29 ;  /* 0x0000001d04004986 */ /* 0x0003e2000c101504 */
[----:B---3--:R-:W-:-:S03]  /*afd0*/  ISETP.LT.AND P2, PT, R28, c[0x0][0x17c], !P0 ;  /* 0x00005f001c007a0c */ /* 0x008fc60004741270 */
[----:B------:R-:W2:Y:S01]  /*afe0*/  LDL.LU R28, [R1+0xd4] ;  /* 0x0000d400011c7983 */ /* 0x000ea20000300800 */
[----:B0-----:R-:W-:Y:S02]  /*aff0*/  LEA.HI.X.SX32 R9, R21, R2, 0x1, P6 ;  /* 0x0000000215097211 */ /* 0x001fe400030f0eff */
[----:B-1----:R-:W-:Y:S02]  /*b000*/  PRMT R5, R29, 0x7632, R5 ;  /* 0x000076321d057816 */ /* 0x002fe40000000005 */
[----:B----4-:R-:W-:Y:S02]  /*b010*/  ISETP.LT.AND P1, PT, R24, c[0x0][0x17c], !P0 ;  /* 0x00005f0018007a0c */ /* 0x010fe40004721270 */
[----:B------:R-:W3:Y:S04]  /*b020*/  LDL.LU R24, [R1+0xd0] ;  /* 0x0000d00001187983 */ /* 0x000ee80000300800 */
[----:B------:R0:W-:Y:S01]  /*b030*/  @P3 STG.E.U16 [R8.64], R5 ;  /* 0x0000000508003986 */ /* 0x0001e2000c101504 */
[----:B------:R-:W-:-:S03]  /*b040*/  ISETP.LT.AND P3, PT, R32, c[0x0][0x17c], !P0 ;  /* 0x00005f0020007a0c */ /* 0x000fc60004761270 */
[----:B------:R-:W4:Y:S04]  /*b050*/  LDL.LU R32, [R1+0xcc] ;  /* 0x0000cc0001207983 */ /* 0x000f280000300800 */
[----:B------:R-:W4:Y:S01]  /*b060*/  LDL.LU R29, [R1+0xc8] ;  /* 0x0000c800011d7983 */ /* 0x000f220000300800 */
[----:B------:R-:W-:Y:S02]  /*b070*/  IADD3 R3, R21, c[0x0][0x198], RZ ;  /* 0x0000660015037a10 */ /* 0x000fe40007ffe0ff */
[----:B0-----:R-:W-:Y:S01]  /*b080*/  PRMT R9, R33, 0x7632, R9 ;  /* 0x0000763221097816 */ /* 0x001fe20000000009 */
[----:B------:R-:W4:Y:S01]  /*b090*/  LDL.LU R25, [R1+0xc4] ;  /* 0x0000c40001197983 */ /* 0x000f220000300800 */
[C---:B------:R-:W-:Y:S02]  /*b0a0*/  LEA R12, P6, R3.reuse, R0, 0x1 ;  /* 0x00000000030c7211 */ /* 0x040fe400078c08ff */
[----:B------:R-:W-:-:S02]  /*b0b0*/  IADD3 R21, R3, c[0x0][0x198], RZ ;  /* 0x0000660003157a10 */ /* 0x000fc40007ffe0ff */
[----:B------:R-:W-:Y:S02]  /*b0c0*/  LEA.HI.X.SX32 R13, R3, R2, 0x1, P6 ;  /* 0x00000002030d7211 */ /* 0x000fe400030f0eff */
[C---:B------:R-:W-:Y:S02]  /*b0d0*/  LEA R16, P6, R21.reuse, R0, 0x1 ;  /* 0x0000000015107211 */ /* 0x040fe400078c08ff */
[C---:B------:R-:W-:Y:S02]  /*b0e0*/  IADD3 R3, R21.reuse, c[0x0][0x198], RZ ;  /* 0x0000660015037a10 */ /* 0x040fe40007ffe0ff */
[----:B------:R-:W-:Y:S02]  /*b0f0*/  LEA.HI.X.SX32 R17, R21, R2, 0x1, P6 ;  /* 0x0000000215117211 */ /* 0x000fe400030f0eff */
[C---:B------:R-:W-:Y:S02]  /*b100*/  LEA R4, P6, R3.reuse, R0, 0x1 ;  /* 0x0000000003047211 */ /* 0x040fe400078c08ff */
[----:B------:R-:W-:-:S02]  /*b110*/  IADD3 R21, R3, c[0x0][0x198], RZ ;  /* 0x0000660003157a10 */ /* 0x000fc40007ffe0ff */
[----:B------:R-:W-:Y:S01]  /*b120*/  LEA.HI.X.SX32 R5, R3, R2, 0x1, P6 ;  /* 0x0000000203057211 */ /* 0x000fe200030f0eff */
[----:B------:R-:W-:Y:S01]  /*b130*/  @P5 STG.E.U16 [R12.64], R33 ;  /* 0x000000210c005986 */ /* 0x000fe2000c101504 */
[----:B------:R-:W-:Y:S02]  /*b140*/  ISETP.LT.AND P4, PT, R37, c[0x0][0x17c], !P0 ;  /* 0x00005f0025007a0c */ /* 0x000fe40004781270 */
[C---:B------:R-:W-:Y:S01]  /*b150*/  LEA R8, P6, R21.reuse, R0, 0x1 ;  /* 0x0000000015087211 */ /* 0x040fe200078c08ff */
[----:B------:R0:W-:Y:S01]  /*b160*/  @P2 STG.E.U16 [R16.64], R9 ;  /* 0x0000000910002986 */ /* 0x0001e2000c101504 */
[----:B------:R-:W-:Y:S02]  /*b170*/  IADD3 R3, R21, c[0x0][0x198], RZ ;  /* 0x0000660015037a10 */ /* 0x000fe40007ffe0ff */
[----:B------:R-:W-:Y:S02]  /*b180*/  ISETP.LT.AND P2, PT, R20, c[0x0][0x17c], !P0 ;  /* 0x00005f0014007a0c */ /* 0x000fe40004741270 */
[----:B------:R-:W4:Y:S01]  /*b190*/  LDL.LU R20, [R1+0xc0] ;  /* 0x0000c00001147983 */ /* 0x000f220000300800 */
[----:B------:R-:W-:-:S03]  /*b1a0*/  ISETP.LT.AND P5, PT, R36, c[0x0][0x17c], !P0 ;  /* 0x00005f0024007a0c */ /* 0x000fc600047a1270 */
[----:B------:R1:W-:Y:S01]  /*b1b0*/  @P1 STG.E.U16 [R4.64], R10 ;  /* 0x0000000a04001986 */ /* 0x0003e2000c101504 */
[----:B0-----:R-:W-:Y:S02]  /*b1c0*/  LEA.HI.X.SX32 R9, R21, R2, 0x1, P6 ;  /* 0x0000000215097211 */ /* 0x001fe400030f0eff */
[C---:B------:R-:W-:Y:S02]  /*b1d0*/  LEA R12, P6, R3.reuse, R0, 0x1 ;  /* 0x00000000030c7211 */ /* 0x040fe400078c08ff */
[C---:B------:R-:W-:Y:S02]  /*b1e0*/  IADD3 R21, R3.reuse, c[0x0][0x198], RZ ;  /* 0x0000660003157a10 */ /* 0x040fe40007ffe0ff */
[----:B------:R-:W-:Y:S02]  /*b1f0*/  LEA.HI.X.SX32 R13, R3, R2, 0x1, P6 ;  /* 0x00000002030d7211 */ /* 0x000fe400030f0eff */
[----:B-1----:R-:W-:Y:S02]  /*b200*/  PRMT R5, R10, 0x7632, R5 ;  /* 0x000076320a057816 */ /* 0x002fe40000000005 */
[----:B------:R-:W-:-:S03]  /*b210*/  LEA R16, P6, R21, R0, 0x1 ;  /* 0x0000000015107211 */ /* 0x000fc600078c08ff */
[----:B------:R0:W-:Y:S01]  /*b220*/  @P4 STG.E.U16 [R8.64], R5 ;  /* 0x0000000508004986 */ /* 0x0001e2000c101504 */
[----:B------:R-:W-:-:S03]  /*b230*/  LEA.HI.X.SX32 R17, R21, R2, 0x1, P6 ;  /* 0x0000000215117211 */ /* 0x000fc600030f0eff */
[----:B------:R1:W-:Y:S01]  /*b240*/  @P3 STG.E.U16 [R12.64], R14 ;  /* 0x0000000e0c003986 */ /* 0x0003e2000c101504 */
[----:B0-----:R-:W-:-:S05]  /*b250*/  PRMT R9, R14, 0x7632, R9 ;  /* 0x000076320e097816 */ /* 0x001fca0000000009 */
[----:B------:R0:W-:Y:S01]  /*b260*/  @P5 STG.E.U16 [R16.64], R9 ;  /* 0x0000000910005986 */ /* 0x0001e2000c101504 */
[----:B--2---:R-:W-:-:S03]  /*b270*/  ISETP.LT.AND P1, PT, R28, c[0x0][0x17c], !P0 ;  /* 0x00005f001c007a0c */ /* 0x004fc60004721270 */
[----:B------:R-:W2:Y:S01]  /*b280*/  LDL.LU R28, [R1+0xbc] ;  /* 0x0000bc00011c7983 */ /* 0x000ea20000300800 */
[----:B---3--:R-:W-:-:S03]  /*b290*/  ISETP.LT.AND P4, PT, R24, c[0x0][0x17c], !P0 ;  /* 0x00005f0018007a0c */ /* 0x008fc60004781270 */
[----:B------:R-:W3:Y:S01]  /*b2a0*/  LDL.LU R24, [R1+0xb8] ;  /* 0x0000b80001187983 */ /* 0x000ee20000300800 */
[----:B----4-:R-:W-:-:S03]  /*b2b0*/  ISETP.LT.AND P5, PT, R29, c[0x0][0x17c], !P0 ;  /* 0x00005f001d007a0c */ /* 0x010fc600047a1270 */
[----:B------:R-:W4:Y:S04]  /*b2c0*/  LDL.LU R29, [R1+0xb4] ;  /* 0x0000b400011d7983 */ /* 0x000f280000300800 */
[----:B-1----:R-:W4:Y:S01]  /*b2d0*/  LDL.LU R14, [R1+0xb0] ;  /* 0x0000b000010e7983 */ /* 0x002f220000300800 */
[----:B------:R-:W-:-:S04]  /*b2e0*/  IADD3 R3, R21, c[0x0][0x198], RZ ;  /* 0x0000660015037a10 */ /* 0x000fc80007ffe0ff */
[C---:B------:R-:W-:Y:S02]  /*b2f0*/  LEA R4, P6, R3.reuse, R0, 0x1 ;  /* 0x0000000003047211 */ /* 0x040fe400078c08ff */
[C---:B------:R-:W-:Y:S02]  /*b300*/  IADD3 R21, R3.reuse, c[0x0][0x198], RZ ;  /* 0x0000660003157a10 */ /* 0x040fe40007ffe0ff */
[----:B------:R-:W-:Y:S02]  /*b310*/  LEA.HI.X.SX32 R5, R3, R2, 0x1, P6 ;  /* 0x0000000203057211 */ /* 0x000fe400030f0eff */
[C---:B------:R-:W-:Y:S02]  /*b320*/  LEA R8, P6, R21.reuse, R0, 0x1 ;  /* 0x0000000015087211 */ /* 0x040fe400078c08ff */
[C---:B------:R-:W-:Y:S02]  /*b330*/  IADD3 R3, R21.reuse, c[0x0][0x198], RZ ;  /* 0x0000660015037a10 */ /* 0x040fe40007ffe0ff */
[----:B0-----:R-:W-:Y:S01]  /*b340*/  LEA.HI.X.SX32 R9, R21, R2, 0x1, P6 ;  /* 0x0000000215097211 */ /* 0x001fe200030f0eff */
[----:B------:R0:W-:Y:S01]  /*b350*/  @P2 STG.E.U16 [R4.64], R6 ;  /* 0x0000000604002986 */ /* 0x0001e2000c101504 */
[----:B------:R-:W-:-:S02]  /*b360*/  LEA R12, P6, R3, R0, 0x1 ;  /* 0x00000000030c7211 */ /* 0x000fc400078c08ff */
[C---:B------:R-:W-:Y:S02]  /*b370*/  IADD3 R21, R3.reuse, c[0x0][0x198], RZ ;  /* 0x0000660003157a10 */ /* 0x040fe40007ffe0ff */
[----:B------:R-:W-:Y:S02]  /*b380*/  LEA.HI.X.SX32 R13, R3, R2, 0x1, P6 ;  /* 0x00000002030d7211 */ /* 0x000fe400030f0eff */
[----:B------:R-:W-:Y:S02]  /*b390*/  ISETP.LT.AND P3, PT, R32, c[0x0][0x17c], !P0 ;  /* 0x00005f0020007a0c */ /* 0x000fe40004761270 */
[C---:B------:R-:W-:Y:S02]  /*b3a0*/  LEA R16, P6, R21.reuse, R0, 0x1 ;  /* 0x0000000015107211 */ /* 0x040fe400078c08ff */
[----:B0-----:R-:W-:Y:S02]  /*b3b0*/  PRMT R5, R6, 0x7632, R5 ;  /* 0x0000763206057816 */ /* 0x001fe40000000005 */
[----:B------:R-:W-:-:S02]  /*b3c0*/  IADD3 R3, R21, c[0x0][0x198], RZ ;  /* 0x0000660015037a10 */ /* 0x000fc40007ffe0ff */
[----:B------:R-:W-:Y:S01]  /*b3d0*/  ISETP.LT.AND P2, PT, R25, c[0x0][0x17c], !P0 ;  /* 0x00005f0019007a0c */ /* 0x000fe20004741270 */
[----:B------:R0:W-:Y:S01]  /*b3e0*/  @P1 STG.E.U16 [R8.64], R5 ;  /* 0x0000000508001986 */ /* 0x0001e2000c101504 */
[----:B------:R-:W-:Y:S02]  /*b3f0*/  ISETP.LT.AND P1, PT, R20, c[0x0][0x17c], !P0 ;  /* 0x00005f0014007a0c */ /* 0x000fe40004721270 */
[----:B------:R-:W-:Y:S01]  /*b400*/  LEA.HI.X.SX32 R17, R21, R2, 0x1, P6 ;  /* 0x0000000215117211 */ /* 0x000fe200030f0eff */
[----:B------:R-:W4:Y:S01]  /*b410*/  LDL.LU R25, [R1+0xac] ;  /* 0x0000ac0001197983 */ /* 0x000f220000300800 */
[----:B------:R-:W-:-:S03]  /*b420*/  LEA R4, P6, R3, R0, 0x1 ;  /* 0x0000000003047211 */ /* 0x000fc600078c08ff */
[----:B------:R-:W4:Y:S01]  /*b430*/  LDL.LU R20, [R1+0xa8] ;  /* 0x0000a80001147983 */ /* 0x000f220000300800 */
[C---:B------:R-:W-:Y:S02]  /*b440*/  IADD3 R21, R3.reuse, c[0x0][0x198], RZ ;  /* 0x0000660003157a10 */ /* 0x040fe40007ffe0ff */
[----:B------:R-:W-:Y:S02]  /*b450*/  PRMT R6, R18, 0x7632, R6 ;  /* 0x0000763212067816 */ /* 0x000fe40000000006 */
[----:B0-----:R-:W-:Y:S01]  /*b460*/  LEA.HI.X.SX32 R5, R3, R2, 0x1, P6 ;  /* 0x0000000203057211 */ /* 0x001fe200030f0eff */
[----:B------:R-:W-:Y:S01]  /*b470*/  @P4 STG.E.U16 [R12.64], R18 ;  /* 0x000000120c004986 */ /* 0x000fe2000c101504 */
[----:B------:R-:W-:-:S03]  /*b480*/  LEA R8, P6, R21, R0, 0x1 ;  /* 0x0000000015087211 */ /* 0x000fc600078c08ff */
[----:B------:R-:W-:Y:S01]  /*b490*/  @P3 STG.E.U16 [R16.64], R6 ;  /* 0x0000000610003986 */ /* 0x000fe2000c101504 */
[----:B------:R-:W-:-:S03]  /*b4a0*/  LEA.HI.X.SX32 R9, R21, R2, 0x1, P6 ;  /* 0x0000000215097211 */ /* 0x000fc600030f0eff */
[----:B------:R0:W-:Y:S02]  /*b4b0*/  @P5 STG.E.U16 [R4.64], R22 ;  /* 0x0000001604005986 */ /* 0x0001e4000c101504 */
[----:B0-----:R-:W-:-:S05]  /*b4c0*/  PRMT R5, R22, 0x7632, R5 ;  /* 0x0000763216057816 */ /* 0x001fca0000000005 */
[----:B------:R0:W-:Y:S01]  /*b4d0*/  @P2 STG.E.U16 [R8.64], R5 ;  /* 0x0000000508002986 */ /* 0x0001e2000c101504 */
[----:B--2---:R-:W-:-:S03]  /*b4e0*/  ISETP.LT.AND P4, PT, R28, c[0x0][0x17c], !P0 ;  /* 0x00005f001c007a0c */ /* 0x004fc60004781270 */
[----:B------:R-:W2:Y:S01]  /*b4f0*/  LDL.LU R28, [R1+0xa4] ;  /* 0x0000a400011c7983 */ /* 0x000ea20000300800 */
[----:B---3--:R-:W-:-:S03]  /*b500*/  ISETP.LT.AND P3, PT, R24, c[0x0][0x17c], !P0 ;  /* 0x00005f0018007a0c */ /* 0x008fc60004761270 */
[----:B------:R-:W3:Y:S04]  /*b510*/  LDL.LU R24, [R1+0xa0] ;  /* 0x0000a00001187983 */ /* 0x000ee80000300800 */
[----:B------:R-:W2:Y:S01]  /*b520*/  LDL.LU R18, [R1+0x9c] ;  /* 0x00009c0001127983 */ /* 0x000ea20000300800 */
[----:B----4-:R-:W-:-:S03]  /*b530*/  ISETP.LT.AND P2, PT, R14, c[0x0][0x17c], !P0 ;  /* 0x00005f000e007a0c */ /* 0x010fc60004741270 */
[----:B------:R-:W4:Y:S01]  /*b540*/  LDL.LU R14, [R1+0x98] ;  /* 0x00009800010e7983 */ /* 0x000f220000300800 */
[----:B------:R-:W-:-:S04]  /*b550*/  IADD3 R3, R21, c[0x0][0x198], RZ ;  /* 0x0000660015037a10 */ /* 0x000fc80007ffe0ff */
[C---:B------:R-:W-:Y:S02]  /*b560*/  LEA R12, P6, R3.reuse, R0, 0x1 ;  /* 0x00000000030c7211 */ /* 0x040fe400078c08ff */
[C---:B------:R-:W-:Y:S02]  /*b570*/  IADD3 R21, R3.reuse, c[0x0][0x198], RZ ;  /* 0x0000660003157a10 */ /* 0x040fe40007ffe0ff */
[----:B------:R-:W-:Y:S02]  /*b580*/  LEA.HI.X.SX32 R13, R3, R2, 0x1, P6 ;  /* 0x00000002030d7211 */ /* 0x000fe400030f0eff */
[C---:B------:R-:W-:Y:S02]  /*b590*/  LEA R16, P6, R21.reuse, R0, 0x1 ;  /* 0x0000000015107211 */ /* 0x040fe400078c08ff */
[C---:B------:R-:W-:Y:S02]  /*b5a0*/  IADD3 R3, R21.reuse, c[0x0][0x198], RZ ;  /* 0x0000660015037a10 */ /* 0x040fe40007ffe0ff */
[----:B------:R-:W-:-:S02]  /*b5b0*/  LEA.HI.X.SX32 R17, R21, R2, 0x1, P6 ;  /* 0x0000000215117211 */ /* 0x000fc400030f0eff */
[C---:B------:R-:W-:Y:S02]  /*b5c0*/  LEA R4, P6, R3.reuse, R0, 0x1 ;  /* 0x0000000003047211 */ /* 0x040fe400078c08ff */
[----:B------:R-:W-:Y:S02]  /*b5d0*/  PRMT R6, R26, 0x7632, R6 ;  /* 0x000076321a067816 */ /* 0x000fe40000000006 */
[C---:B------:R-:W-:Y:S01]  /*b5e0*/  IADD3 R21, R3.reuse, c[0x0][0x198], RZ ;  /* 0x0000660003157a10 */ /* 0x040fe20007ffe0ff */
[----:B------:R1:W-:Y:S01]  /*b5f0*/  @P1 STG.E.U16 [R12.64], R26 ;  /* 0x0000001a0c001986 */ /* 0x0003e2000c101504 */
[----:B0-----:R-:W-:Y:S02]  /*b600*/  LEA.HI.X.SX32 R5, R3, R2, 0x1, P6 ;  /* 0x0000000203057211 */ /* 0x001fe400030f0eff */
[C---:B------:R-:W-:Y:S01]  /*b610*/  LEA R8, P6, R21.reuse, R0, 0x1 ;  /* 0x0000000015087211 */ /* 0x040fe200078c08ff */
[----:B------:R0:W-:Y:S01]  /*b620*/  @P4 STG.E.U16 [R16.64], R6 ;  /* 0x0000000610004986 */ /* 0x0001e2000c101504 */
[----:B------:R-:W-:-:S02]  /*b630*/  IADD3 R3, R21, c[0x0][0x198], RZ ;  /* 0x0000660015037a10 */ /* 0x000fc40007ffe0ff */
[----:B------:R-:W-:Y:S02]  /*b640*/  ISETP.LT.AND P5, PT, R29, c[0x0][0x17c], !P0 ;  /* 0x00005f001d007a0c */ /* 0x000fe400047a1270 */
[----:B------:R-:W-:Y:S02]  /*b650*/  LEA.HI.X.SX32 R9, R21, R2, 0x1, P6 ;  /* 0x0000000215097211 */ /* 0x000fe400030f0eff */
[----:B------:R-:W-:Y:S02]  /*b660*/  ISETP.LT.AND P1, PT, R25, c[0x0][0x17c], !P0 ;  /* 0x00005f0019007a0c */ /* 0x000fe40004721270 */
[----:B------:R-:W4:Y:S01]  /*b670*/  LDL.LU R25, [R1+0x94] ;  /* 0x0000940001197983 */ /* 0x000f220000300800 */
[----:B------:R-:W-:-:S03]  /*b680*/  ISETP.LT.AND P4, PT, R20, c[0x0][0x17c], !P0 ;  /* 0x00005f0014007a0c */ /* 0x000fc60004781270 */
[----:B------:R-:W4:Y:S01]  /*b690*/  LDL.LU R20, [R1+0x90] ;  /* 0x0000900001147983 */ /* 0x000f220000300800 */
[C---:B-1----:R-:W-:Y:S02]  /*b6a0*/  LEA R12, P6, R3.reuse, R0, 0x1 ;  /* 0x00000000030c7211 */ /* 0x042fe400078c08ff */
[C---:B------:R-:W-:Y:S01]  /*b6b0*/  IADD3 R21, R3.reuse, c[0x0][0x198], RZ ;  /* 0x0000660003157a10 */ /* 0x040fe20007ffe0ff */
[----:B------:R1:W-:Y:S01]  /*b6c0*/  @P3 STG.E.U16 [R4.64], R30 ;  /* 0x0000001e04003986 */ /* 0x0003e2000c101504 */
[----:B------:R-:W-:Y:S02]  /*b6d0*/  LEA.HI.X.SX32 R13, R3, R2, 0x1, P6 ;  /* 0x00000002030d7211 */ /* 0x000fe400030f0eff */
[C---:B0-----:R-:W-:Y:S02]  /*b6e0*/  LEA R16, P6, R21.reuse, R0, 0x1 ;  /* 0x0000000015107211 */ /* 0x041fe400078c08ff */
[----:B------:R-:W-:Y:S02]  /*b6f0*/  PRMT R6, R34, 0x7632, R6 ;  /* 0x0000763222067816 */ /* 0x000fe40000000006 */
[----:B------:R-:W-:-:S02]  /*b700*/  LEA.HI.X.SX32 R17, R21, R2, 0x1, P6 ;  /* 0x0000000215117211 */ /* 0x000fc400030f0eff */
[----:B-1----:R-:W-:-:S05]  /*b710*/  PRMT R5, R30, 0x7632, R5 ;  /* 0x000076321e057816 */ /* 0x002fca0000000005 */
[----:B------:R0:W-:Y:S04]  /*b720*/  @P5 STG.E.U16 [R8.64], R5 ;  /* 0x0000000508005986 */ /* 0x0001e8000c101504 */
[----:B------:R1:W-:Y:S04]  /*b730*/  @P2 STG.E.U16 [R12.64], R34 ;  /* 0x000000220c002986 */ /* 0x0003e8000c101504 */
[----:B------:R0:W-:Y:S01]  /*b740*/  @P1 STG.E.U16 [R16.64], R6 ;  /* 0x0000000610001986 */ /* 0x0001e2000c101504 */
[----:B---3--:R-:W-:-:S03]  /*b750*/  ISETP.LT.AND P5, PT, R24, c[0x0][0x17c], !P0 ;  /* 0x00005f0018007a0c */ /* 0x008fc600047a1270 */
[----:B------:R-:W3:Y:S01]  /*b760*/  LDL.LU R24, [R1+0x8c] ;  /* 0x00008c0001187983 */ /* 0x000ee20000300800 */
[----:B--2---:R-:W-:-:S03]  /*b770*/  ISETP.LT.AND P2, PT, R18, c[0x0][0x17c], !P0 ;  /* 0x00005f0012007a0c */ /* 0x004fc60004741270 */
[----:B------:R-:W2:Y:S04]  /*b780*/  LDL.LU R22, [R1+0x88] ;  /* 0x0000880001167983 */ /* 0x000ea80000300800 */
[----:B------:R-:W2:Y:S01]  /*b790*/  LDL.LU R18, [R1+0x84] ;  /* 0x0000840001127983 */ /* 0x000ea20000300800 */
[----:B----4-:R-:W-:-:S03]  /*b7a0*/  ISETP.LT.AND P1, PT, R14, c[0x0][0x17c], !P0 ;  /* 0x00005f000e007a0c */ /* 0x010fc60004721270 */
[----:B------:R-:W4:Y:S01]  /*b7b0*/  LDL.LU R14, [R1+0x80] ;  /* 0x00008000010e7983 */ /* 0x000f220000300800 */
[----:B------:R-:W-:-:S04]  /*b7c0*/  IADD3 R3, R21, c[0x0][0x198], RZ ;  /* 0x0000660015037a10 */ /* 0x000fc80007ffe0ff */
[C---:B------:R-:W-:Y:S02]  /*b7d0*/  LEA R4, P6, R3.reuse, R0, 0x1 ;  /* 0x0000000003047211 */ /* 0x040fe400078c08ff */
[C---:B------:R-:W-:Y:S02]  /*b7e0*/  IADD3 R21, R3.reuse, c[0x0][0x198], RZ ;  /* 0x0000660003157a10 */ /* 0x040fe40007ffe0ff */
[----:B------:R-:W-:Y:S02]  /*b7f0*/  ISETP.LT.AND P3, PT, R28, c[0x0][0x17c], !P0 ;  /* 0x00005f001c007a0c */ /* 0x000fe40004761270 */
[----:B0-----:R-:W-:Y:S02]  /*b800*/  LEA.HI.X.SX32 R5, R3, R2, 0x1, P6 ;  /* 0x0000000203057211 */ /* 0x001fe400030f0eff */
[C---:B------:R-:W-:Y:S02]  /*b810*/  LEA R8, P6, R21.reuse, R0, 0x1 ;  /* 0x0000000015087211 */ /* 0x040fe400078c08ff */
[----:B------:R-:W-:-:S02]  /*b820*/  IADD3 R3, R21, c[0x0][0x198], RZ ;  /* 0x0000660015037a10 */ /* 0x000fc40007ffe0ff */
[----:B------:R-:W-:Y:S02]  /*b830*/  LEA.HI.X.SX32 R9, R21, R2, 0x1, P6 ;  /* 0x0000000215097211 */ /* 0x000fe400030f0eff */
[C---:B-1----:R-:W-:Y:S02]  /*b840*/  LEA R12, P6, R3.reuse, R0, 0x1 ;  /* 0x00000000030c7211 */ /* 0x042fe400078c08ff */
[----:B------:R-:W-:Y:S02]  /*b850*/  IADD3 R21, R3, c[0x0][0x198], RZ ;  /* 0x0000660003157a10 */ /* 0x000fe40007ffe0ff */
[----:B------:R-:W-:Y:S02]  /*b860*/  PRMT R10, R11, 0x7632, R10 ;  /* 0x000076320b0a7816 */ /* 0x000fe4000000000a */
[----:B------:R-:W-:Y:S01]  /*b870*/  LEA.HI.X.SX32 R13, R3, R2, 0x1, P6 ;  /* 0x00000002030d7211 */ /* 0x000fe200030f0eff */
[----:B------:R0:W-:Y:S01]  /*b880*/  @P4 STG.E.U16 [R4.64], R11 ;  /* 0x0000000b04004986 */ /* 0x0001e2000c101504 */
[----:B------:R-:W-:-:S02]  /*b890*/  LEA R16, P6, R21, R0, 0x1 ;  /* 0x0000000015107211 */ /* 0x000fc400078c08ff */
[C---:B------:R-:W-:Y:S01]  /*b8a0*/  IADD3 R3, R21.reuse, c[0x0][0x198], RZ ;  /* 0x0000660015037a10 */ /* 0x040fe20007ffe0ff */
[----:B------:R-:W-:Y:S01]  /*b8b0*/  @P3 STG.E.U16 [R8.64], R10 ;  /* 0x0000000a08003986 */ /* 0x000fe2000c101504 */
[----:B------:R-:W-:-:S03]  /*b8c0*/  LEA.HI.X.SX32 R17, R21, R2, 0x1, P6 ;  /* 0x0000000215117211 */ /* 0x000fc600030f0eff */
[----:B------:R1:W-:Y:S01]  /*b8d0*/  @P5 STG.E.U16 [R12.64], R15 ;  /* 0x0000000f0c005986 */ /* 0x0003e2000c101504 */
[----:B0-----:R-:W-:Y:S02]  /*b8e0*/  PRMT R5, R15, 0x7632, R5 ;  /* 0x000076320f057816 */ /* 0x001fe40000000005 */
[----:B------:R-:W-:Y:S02]  /*b8f0*/  ISETP.LT.AND P3, PT, R20, c[0x0][0x17c], !P0 ;  /* 0x00005f0014007a0c */ /* 0x000fe40004761270 */
[----:B------:R-:W3:Y:S01]  /*b900*/  LDL.LU R20, [R1+0x7c] ;  /* 0x00007c0001147983 */ /* 0x000ee20000300800 */
[----:B------:R-:W-:-:S03]  /*b910*/  LEA R4, P5, R3, R0, 0x1 ;  /* 0x0000000003047211 */ /* 0x000fc600078a08ff */
[----:B-1----:R-:W3:Y:S01]  /*b920*/  LDL.LU R15, [R1+0x78] ;  /* 0x00007800010f7983 */ /* 0x002ee20000300800 */
[----:B------:R-:W-:-:S03]  /*b930*/  IADD3 R11, R3, c[0x0][0x198], RZ ;  /* 0x00006600030b7a10 */ /* 0x000fc60007ffe0ff */
[----:B------:R0:W-:Y:S02]  /*b940*/  @P2 STG.E.U16 [R16.64], R5 ;  /* 0x0000000510002986 */ /* 0x0001e4000c101504 */
[----:B0-----:R-:W-:Y:S02]  /*b950*/  LEA.HI.X.SX32 R5, R3, R2, 0x1, P5 ;  /* 0x0000000203057211 */ /* 0x001fe400028f0eff */
[C---:B------:R-:W-:Y:S02]  /*b960*/  LEA R8, P5, R11.reuse, R0, 0x1 ;  /* 0x000000000b087211 */ /* 0x040fe400078a08ff */
[C---:B------:R-:W-:Y:S02]  /*b970*/  IADD3 R3, R11.reuse, c[0x0][0x198], RZ ;  /* 0x000066000b037a10 */ /* 0x040fe40007ffe0ff */
[----:B------:R-:W-:Y:S02]  /*b980*/  LEA.HI.X.SX32 R9, R11, R2, 0x1, P5 ;  /* 0x000000020b097211 */ /* 0x000fe400028f0eff */
[C---:B------:R-:W-:Y:S01]  /*b990*/  LEA R10, P5, R3.reuse, R0, 0x1 ;  /* 0x00000000030a7211 */ /* 0x040fe200078a08ff */
[----:B------:R0:W-:Y:S03]  /*b9a0*/  @P1 STG.E.U16 [R4.64], R7 ;  /* 0x0000000704001986 */ /* 0x0001e6000c101504 */
[----:B------:R-:W-:-:S02]  /*b9b0*/  LEA.HI.X.SX32 R11, R3, R2, 0x1, P5 ;  /* 0x00000002030b7211 */ /* 0x000fc400028f0eff */
[----:B--2---:R-:W-:Y:S02]  /*b9c0*/  ISETP.LT.AND P1, PT, R18, c[0x0][0x17c], !P0 ;  /* 0x00005f0012007a0c */ /* 0x004fe40004721270 */
[----:B----4-:R-:W-:Y:S02]  /*b9d0*/  ISETP.LT.AND P5, PT, R14, c[0x0][0x17c], !P0 ;  /* 0x00005f000e007a0c */ /* 0x010fe400047a1270 */
[----:B------:R-:W2:Y:S04]  /*b9e0*/  LDL.LU R14, [R1+0x74] ;  /* 0x00007400010e7983 */ /* 0x000ea80000300800 */
[----:B------:R-:W4:Y:S04]  /*b9f0*/  LDL.LU R18, [R1+0x70] ;  /* 0x0000700001127983 */ /* 0x000f280000300800 */
[----:B------:R-:W4:Y:S01]  /*ba00*/  LDL.LU R16, [R1+0x6c] ;  /* 0x00006c0001107983 */ /* 0x000f220000300800 */
[----:B------:R-:W-:-:S02]  /*ba10*/  ISETP.LT.AND P4, PT, R25, c[0x0][0x17c], !P0 ;  /* 0x00005f0019007a0c */ /* 0x000fc40004781270 */
[----:B------:R-:W-:Y:S02]  /*ba20*/  PRMT R6, R7, 0x7632, R6 ;  /* 0x0000763207067816 */ /* 0x000fe40000000006 */
[----:B------:R-:W-:Y:S02]  /*ba30*/  IADD3 R13, R3, c[0x0][0x198], RZ ;  /* 0x00006600030d7a10 */ /* 0x000fe40007ffe0ff */
[----:B---3--:R-:W-:Y:S02]  /*ba40*/  ISETP.LT.AND P6, PT, R24, c[0x0][0x17c], !P0 ;  /* 0x00005f0018007a0c */ /* 0x008fe400047c1270 */
[----:B------:R-:W-:-:S05]  /*ba50*/  IADD3 R3, R13, c[0x0][0x198], RZ ;  /* 0x000066000d037a10 */ /* 0x000fca0007ffe0ff */
[----:B------:R1:W-:Y:S01]  /*ba60*/  @P4 STG.E.U16 [R8.64], R6 ;  /* 0x0000000608004986 */ /* 0x0003e2000c101504 */
[----:B------:R-:W-:Y:S02]  /*ba70*/  LEA R12, P4, R13, R0, 0x1 ;  /* 0x000000000d0c7211 */ /* 0x000fe400078808ff */
[----:B0-----:R-:W-:Y:S01]  /*ba80*/  IADD3 R7, R3, c[0x0][0x198], RZ ;  /* 0x0000660003077a10 */ /* 0x001fe20007ffe0ff */
[----:B------:R0:W-:Y:S01]  /*ba90*/  @P3 STG.E.U16 [R10.64], R19 ;  /* 0x000000130a003986 */ /* 0x0001e2000c101504 */
[----:B------:R-:W-:Y:S02]  /*baa0*/  PRMT R5, R19, 0x7632, R5 ;  /* 0x0000763213057816 */ /* 0x000fe40000000005 */
[----:B------:R-:W-:Y:S02]  /*bab0*/  LEA.HI.X.SX32 R13, R13, R2, 0x1, P4 ;  /* 0x000000020d0d7211 */ /* 0x000fe400020f0eff */
[----:B------:R-:W-:Y:S02]  /*bac0*/  LEA R4, P3, R3, R0, 0x1 ;  /* 0x0000000003047211 */ /* 0x000fe400078608ff */
[----:B------:R-:W-:-:S02]  /*bad0*/  ISETP.LT.AND P2, PT, R22, c[0x0][0x17c], !P0 ;  /* 0x00005f0016007a0c */ /* 0x000fc40004741270 */
[C---:B-1----:R-:W-:Y:S01]  /*bae0*/  IADD3 R9, R7.reuse, c[0x0][0x198], RZ ;  /* 0x0000660007097a10 */ /* 0x042fe20007ffe0ff */
[----:B------:R1:W-:Y:S01]  /*baf0*/  @P6 STG.E.U16 [R12.64], R5 ;  /* 0x000000050c006986 */ /* 0x0003e2000c101504 */
[----:B------:R-:W-:Y:S02]  /*bb00*/  LEA R6, P6, R7, R0, 0x1 ;  /* 0x0000000007067211 */ /* 0x000fe400078c08ff */
[----:B0-----:R-:W-:Y:S02]  /*bb10*/  PRMT R11, R23, 0x7632, R11 ;  /* 0x00007632170b7816 */ /* 0x001fe4000000000b */
[-C--:B------:R-:W-:Y:S02]  /*bb20*/  LEA.HI.X.SX32 R7, R7, R2.reuse, 0x1, P6 ;  /* 0x0000000207077211 */ /* 0x080fe400030f0eff */
[----:B-1----:R-:W-:Y:S02]  /*bb30*/  LEA.HI.X.SX32 R5, R3, R2, 0x1, P3 ;  /* 0x0000000203057211 */ /* 0x002fe400018f0eff */
[----:B------:R-:W-:-:S02]  /*bb40*/  IADD3 R3, R9, c[0x0][0x198], RZ ;  /* 0x0000660009037a10 */ /* 0x000fc40007ffe0ff */
[----:B------:R-:W-:Y:S02]  /*bb50*/  ISETP.LT.AND P3, PT, R15, c[0x0][0x17c], !P0 ;  /* 0x00005f000f007a0c */ /* 0x000fe40004761270 */
[----:B------:R-:W-:Y:S01]  /*bb60*/  IADD3 R15, R3, c[0x0][0x198], RZ ;  /* 0x00006600030f7a10 */ /* 0x000fe20007ffe0ff */
[----:B------:R-:W-:Y:S03]  /*bb70*/  @P2 STG.E.U16 [R4.64], R23 ;  /* 0x0000001704002986 */ /* 0x000fe6000c101504 */
[----:B------:R-:W-:Y:S01]  /*bb80*/  IADD3 R17, R15, c[0x0][0x198], RZ ;  /* 0x000066000f117a10 */ /* 0x000fe20007ffe0ff */
[----:B------:R0:W-:Y:S01]  /*bb90*/  @P1 STG.E.U16 [R6.64], R11 ;  /* 0x0000000b06001986 */ /* 0x0001e2000c101504 */
[----:B------:R-:W-:Y:S02]  /*bba0*/  LEA R8, P1, R9, R0, 0x1 ;  /* 0x0000000009087211 */ /* 0x000fe400078208ff */
[----:B------:R-:W-:-:S02]  /*bbb0*/  IADD3 R19, R17, c[0x0][0x198], RZ ;  /* 0x0000660011137a10 */ /* 0x000fc40007ffe0ff */
[-C--:B------:R-:W-:Y:S02]  /*bbc0*/  LEA R12, P6, R15, R0.reuse, 0x1 ;  /* 0x000000000f0c7211 */ /* 0x080fe400078c08ff */
[----:B------:R-:W-:Y:S02]  /*bbd0*/  LEA R10, P2, R3, R0, 0x1 ;  /* 0x00000000030a7211 */ /* 0x000fe400078408ff */
[-C--:B------:R-:W-:Y:S02]  /*bbe0*/  LEA.HI.X.SX32 R9, R9, R2.reuse, 0x1, P1 ;  /* 0x0000000209097211 */ /* 0x080fe400008f0eff */
[----:B------:R-:W-:Y:S02]  /*bbf0*/  LEA.HI.X.SX32 R13, R15, R2, 0x1, P6 ;  /* 0x000000020f0d7211 */ /* 0x000fe400030f0eff */
[----:B0-----:R-:W-:Y:S02]  /*bc00*/  LEA R6, P1, R19, R0, 0x1 ;  /* 0x0000000013067211 */ /* 0x001fe400078208ff */
[----:B------:R-:W-:-:S02]  /*bc10*/  ISETP.LT.AND P4, PT, R20, c[0x0][0x17c], !P0 ;  /* 0x00005f0014007a0c */ /* 0x000fc40004781270 */
[----:B------:R-:W-:Y:S02]  /*bc20*/  LEA.HI.X.SX32 R11, R3, R2, 0x1, P2 ;  /* 0x00000002030b7211 */ /* 0x000fe400010f0eff */
[----:B------:R-:W-:Y:S02]  /*bc30*/  LEA R4, P6, R17, R0, 0x1 ;  /* 0x0000000011047211 */ /* 0x000fe400078c08ff */
[C---:B------:R-:W-:Y:S02]  /*bc40*/  IADD3 R3, R19.reuse, c[0x0][0x198], RZ ;  /* 0x0000660013037a10 */ /* 0x040fe40007ffe0ff */
[-C--:B------:R-:W-:Y:S02]  /*bc50*/  LEA.HI.X.SX32 R7, R19, R2.reuse, 0x1, P1 ;  /* 0x0000000213077211 */ /* 0x080fe400008f0eff */
[----:B------:R-:W-:Y:S01]  /*bc60*/  LEA.HI.X.SX32 R5, R17, R2, 0x1, P6 ;  /* 0x0000000211057211 */ /* 0x000fe200030f0eff */
[----:B------:R0:W-:Y:S01]  /*bc70*/  @P5 STG.E.U16 [R8.64], R27 ;  /* 0x0000001b08005986 */ /* 0x0001e2000c101504 */
[----:B--2---:R-:W-:-:S02]  /*bc80*/  ISETP.LT.AND P2, PT, R14, c[0x0][0x17c], !P0 ;  /* 0x00005f000e007a0c */ /* 0x004fc40004741270 */
[----:B------:R-:W-:Y:S02]  /*bc90*/  LEA R14, P6, R3, R0, 0x1 ;  /* 0x00000000030e7211 */ /* 0x000fe400078c08ff */
[----:B----4-:R-:W-:Y:S02]  /*bca0*/  ISETP.LT.AND P1, PT, R18, c[0x0][0x17c], !P0 ;  /* 0x00005f0012007a0c */ /* 0x010fe40004721270 */
[----:B------:R-:W-:Y:S02]  /*bcb0*/  ISETP.LT.AND P0, PT, R16, c[0x0][0x17c], !P0 ;  /* 0x00005f0010007a0c */ /* 0x000fe40004701270 */
[----:B------:R-:W-:Y:S02]  /*bcc0*/  PRMT R0, R27, 0x7632, R0 ;  /* 0x000076321b007816 */ /* 0x000fe40000000000 */
[----:B------:R-:W-:Y:S02]  /*bcd0*/  LEA.HI.X.SX32 R15, R3, R2, 0x1, P6 ;  /* 0x00000002030f7211 */ /* 0x000fe400030f0eff */
[----:B------:R-:W-:Y:S01]  /*bce0*/  PRMT R2, R31, 0x7632, R2 ;  /* 0x000076321f027816 */ /* 0x000fe20000000002 */
[----:B------:R0:W-:Y:S04]  /*bcf0*/  @P4 STG.E.U16 [R10.64], R0 ;  /* 0x000000000a004986 */ /* 0x0001e8000c101504 */
[----:B------:R0:W-:Y:S04]  /*bd00*/  @P3 STG.E.U16 [R12.64], R31 ;  /* 0x0000001f0c003986 */ /* 0x0001e8000c101504 */
[----:B------:R0:W-:Y:S04]  /*bd10*/  @P2 STG.E.U16 [R4.64], R2 ;  /* 0x0000000204002986 */ /* 0x0001e8000c101504 */
[----:B------:R0:W-:Y:S01]  /*bd20*/  @P1 STG.E.U16 [R6.64], R35 ;  /* 0x0000002306001986 */ /* 0x0001e2000c101504 */
[----:B------:R-:W-:Y:S05]  /*bd30*/  @!P0 EXIT ;  /* 0x000000000000894d */ /* 0x000fea0003800000 */
[----:B0-----:R-:W-:-:S05]  /*bd40*/  PRMT R7, R35, 0x7632, R7 ;  /* 0x0000763223077816 */ /* 0x001fca0000000007 */
[----:B------:R-:W-:Y:S01]  /*bd50*/  STG.E.U16 [R14.64], R7 ;  /* 0x000000070e007986 */ /* 0x000fe2000c101504 */
[----:B------:R-:W-:Y:S05]  /*bd60*/  EXIT ;  /* 0x000000000000794d */ /* 0x000fea0003800000 */
.L_x_4:
[----:B------:R-:W-:-:S00]  /*bd70*/  BRA `(.L_x_4) ;  /* 0xfffffff000007947 */ /* 0x000fc0000383ffff */
[----:B------:R-:W-:-:S00]  /*bd80*/  NOP ;  /* 0x0000000000007918 */ /* 0x000fc00000000000 */
[----:B------:R-:W-:-:S00]  /*bd90*/  NOP ;  /* 0x0000000000007918 */ /* 0x000fc00000000000 */
[----:B------:R-:W-:-:S00]  /*bda0*/  NOP ;  /* 0x0000000000007918 */ /* 0x000fc00000000000 */
[----:B------:R-:W-:-:S00]  /*bdb0*/  NOP ;  /* 0x0000000000007918 */ /* 0x000fc00000000000 */
[----:B------:R-:W-:-:S00]  /*bdc0*/  NOP ;  /* 0x0000000000007918 */ /* 0x000fc00000000000 */
[----:B------:R-:W-:-:S00]  /*bdd0*/  NOP ;  /* 0x0000000000007918 */ /* 0x000fc00000000000 */
[----:B------:R-:W-:-:S00]  /*bde0*/  NOP ;  /* 0x0000000000007918 */ /* 0x000fc00000000000 */
[----:B------:R-:W-:-:S00]  /*bdf0*/  NOP ;  /* 0x0000000000007918 */ /* 0x000fc00000000000 */
.L_x_5:


//--------------------- .nv.shared.matmul_kernel  --------------------------
	.section	.nv.shared.matmul_kernel,"aw",@nobits
	.sectionflags	@""
	.align	16
